def matmul_kernel(
    a_ptr,
    b_ptr,
    c_ptr,
    M,
    N,
    K,
    stride_am,
    stride_ak,
    stride_bk,
    stride_bn,
    stride_cm,
    stride_cn,
    BLOCK_M: tl.constexpr,
    BLOCK_N: tl.constexpr,
    BLOCK_K: tl.constexpr,
    GROUP_M: tl.constexpr,
):
    pid = tl.program_id(axis=0)
    num_pid_m = tl.cdiv(M, BLOCK_M)
    num_pid_n = tl.cdiv(N, BLOCK_N)
    num_pid_in_group = GROUP_M * num_pid_n
    group_id = pid // num_pid_in_group
    first_pid_m = group_id * GROUP_M
    group_size_m = min(num_pid_m - first_pid_m, GROUP_M)
    pid_m = first_pid_m + ((pid % num_pid_in_group) % group_size_m)
    pid_n = (pid % num_pid_in_group) // group_size_m

    offs_am = (pid_m * BLOCK_M + tl.arange(0, BLOCK_M)) % M
    offs_bn = (pid_n * BLOCK_N + tl.arange(0, BLOCK_N)) % N
    offs_k = tl.arange(0, BLOCK_K)
    a_ptrs = a_ptr + offs_am[:, None] * stride_am + offs_k[None, :] * stride_ak
    b_ptrs = b_ptr + offs_k[:, None] * stride_bk + offs_bn[None, :] * stride_bn

    acc = tl.zeros((BLOCK_M, BLOCK_N), dtype=tl.float32)
    for kk in range(0, tl.cdiv(K, BLOCK_K)):
        a = tl.load(a_ptrs, mask=offs_k[None, :] < K - kk * BLOCK_K, other=0.0)
        b = tl.load(b_ptrs, mask=offs_k[:, None] < K - kk * BLOCK_K, other=0.0)
        acc = tl.dot(a, b, acc)
        a_ptrs += BLOCK_K * stride_ak
        b_ptrs += BLOCK_K * stride_bk

    c = acc.to(c_ptr.dtype.element_ty)
    offs_cm = pid_m * BLOCK_M + tl.arange(0, BLOCK_M)
    offs_cn = pid_n * BLOCK_N + tl.arange(0, BLOCK_N)
    c_ptrs = c_ptr + offs_cm[:, None] * stride_cm + offs_cn[None, :] * stride_cn
    mask = (offs_cm[:, None] < M) & (offs_cn[None, :] < N)
    tl.store(c_ptrs, c, mask=mask)

# config = {"BLOCK_K": 128, "BLOCK_M": 64, "BLOCK_N": 32, "GROUP_M": 8, "arch": "sm_100", "dtype": "fp16", "num_ctas": 1, "num_stages": 3, "num_warps": 4}
# arch = sm_100


// ===== COMPILED SASS (sm_100a) =====

	.target	sm_100a

	.elftype	@"ET_EXEC"


//--------------------- .note.nv.tkinfo           --------------------------
	.section	.note.nv.tkinfo,"",@"SHT_NOTE"
	.sectionflags	@"SHF_NOTE_NV_TKINFO"
	.tkinfo
        /*0018*/ 	.word	0x00000081
        /*0030*/ 	.string	""
        /*0030*/ 	.string	"ptxas-blackwell"
        /*0030*/ 	.string	"Cuda compilation tools, release 12.9, V12.9.86"
        /*0030*/ 	.string	"Build cuda_12.9.r12.9/compiler.36037853_0"
        /*0030*/ 	.string	"-v  -suppress-debug-info  -lineinfo  -arch sm_100a "



//--------------------- .note.nv.cuver            --------------------------
	.section	.note.nv.cuver,"",@"SHT_NOTE"
	.sectionflags	@"SHF_NOTE_NV_CUVER"
        /*0018*/ 	.short	0x0001
        /*001a*/ 	.short	0x0064
        /*001c*/ 	.short	0x0001
        /*001e*/ 	.short	0x0000
        /*0020*/ 	.short	0x0001
        /*0022*/ 	.short	0x0000


//--------------------- .nv.info                  --------------------------
	.section	.nv.info,"",@"SHT_CUDA_INFO"
	.align	4


	//----- nvinfo : EIATTR_REGCOUNT
	.align		4
        /*0000*/ 	.byte	0x04, 0x2f
        /*0002*/ 	.short	(.L_4 - .L_3)
	.align		4
.L_3:
        /*0004*/ 	.word	index@(matmul_kernel)
        /*0008*/ 	.word	0x000000ff


	//----- nvinfo : EIATTR_FRAME_SIZE
	.align		4
.L_4:
        /*000c*/ 	.byte	0x04, 0x11
        /*000e*/ 	.short	(.L_6 - .L_5)
	.align		4
.L_5:
        /*0010*/ 	.word	index@($__internal_2_$__cuda_sm10x_tcgen05_guardrail_trap_unallocated_columns_being_dealloced)
        /*0014*/ 	.word	0x00000058


	//----- nvinfo : EIATTR_FRAME_SIZE
	.align		4
.L_6:
        /*0018*/ 	.byte	0x04, 0x11
        /*001a*/ 	.short	(.L_8 - .L_7)
	.align		4
.L_7:
        /*001c*/ 	.word	index@($__internal_1_$__cuda_sm10x_tcgen05_guardrail_trap_phase_invalid_during_alloc)
        /*0020*/ 	.word	0x00000058


	//----- nvinfo : EIATTR_FRAME_SIZE
	.align		4
.L_8:
        /*0024*/ 	.byte	0x04, 0x11
        /*0026*/ 	.short	(.L_10 - .L_9)
	.align		4
.L_9:
        /*0028*/ 	.word	index@($__internal_0_$__cuda_sm10x_tcgen05_guardrail_trap_col_being_dealloced_not_returned_by_alloc)
        /*002c*/ 	.word	0x00000058


	//----- nvinfo : EIATTR_FRAME_SIZE
	.align		4
.L_10:
        /*0030*/ 	.byte	0x04, 0x11
        /*0032*/ 	.short	(.L_12 - .L_11)
	.align		4
.L_11:
        /*0034*/ 	.word	index@(matmul_kernel)
        /*0038*/ 	.word	0x00000058


	//----- nvinfo : EIATTR_MIN_STACK_SIZE
	.align		4
.L_12:
        /*003c*/ 	.byte	0x04, 0x12
        /*003e*/ 	.short	(.L_14 - .L_13)
	.align		4
.L_13:
        /*0040*/ 	.word	index@(matmul_kernel)
        /*0044*/ 	.word	0x00000058
.L_14:


//--------------------- .nv.info.matmul_kernel    --------------------------
	.section	.nv.info.matmul_kernel,"",@"SHT_CUDA_INFO"
	.sectionflags	@""
	.align	4


	//----- nvinfo : EIATTR_CUDA_API_VERSION
	.align		4
        /*0000*/ 	.byte	0x04, 0x37
        /*0002*/ 	.short	(.L_16 - .L_15)
.L_15:
        /*0004*/ 	.word	0x00000081


	//----- nvinfo : EIATTR_KPARAM_INFO
	.align		4
.L_16:
        /*0008*/ 	.byte	0x04, 0x17
        /*000a*/ 	.short	(.L_18 - .L_17)
.L_17:
        /*000c*/ 	.word	0x00000000
        /*0010*/ 	.short	0x000d
        /*0012*/ 	.short	0x0048
        /*0014*/ 	.byte	0x00, 0xf4, 0x21, 0x00


	//----- nvinfo : EIATTR_KPARAM_INFO
	.align		4
.L_18:
        /*0018*/ 	.byte	0x04, 0x17
        /*001a*/ 	.short	(.L_20 - .L_19)
.L_19:
        /*001c*/ 	.word	0x00000000
        /*0020*/ 	.short	0x000c
        /*0022*/ 	.short	0x0040
        /*0024*/ 	.byte	0x00, 0xf4, 0x21, 0x00


	//----- nvinfo : EIATTR_KPARAM_INFO
	.align		4
.L_20:
        /*0028*/ 	.byte	0x04, 0x17
        /*002a*/ 	.short	(.L_22 - .L_21)
.L_21:
        /*002c*/ 	.word	0x00000000
        /*0030*/ 	.short	0x000b
        /*0032*/ 	.short	0x0038
        /*0034*/ 	.byte	0x00, 0xf0, 0x11, 0x00


	//----- nvinfo : EIATTR_KPARAM_INFO
	.align		4
.L_22:
        /*0038*/ 	.byte	0x04, 0x17
        /*003a*/ 	.short	(.L_24 - .L_23)
.L_23:
        /*003c*/ 	.word	0x00000000
        /*0040*/ 	.short	0x000a
        /*0042*/ 	.short	0x0034
        /*0044*/ 	.byte	0x00, 0xf0, 0x11, 0x00


	//----- nvinfo : EIATTR_KPARAM_INFO
	.align		4
.L_24:
        /*0048*/ 	.byte	0x04, 0x17
        /*004a*/ 	.short	(.L_26 - .L_25)
.L_25:
        /*004c*/ 	.word	0x00000000
        /*0050*/ 	.short	0x0009
        /*0052*/ 	.short	0x0030
        /*0054*/ 	.byte	0x00, 0xf0, 0x11, 0x00


	//----- nvinfo : EIATTR_KPARAM_INFO
	.align		4
.L_26:
        /*0058*/ 	.byte	0x04, 0x17
        /*005a*/ 	.short	(.L_28 - .L_27)
.L_27:
        /*005c*/ 	.word	0x00000000
        /*0060*/ 	.short	0x0008
        /*0062*/ 	.short	0x002c
        /*0064*/ 	.byte	0x00, 0xf0, 0x11, 0x00


	//----- nvinfo : EIATTR_KPARAM_INFO
	.align		4
.L_28:
        /*0068*/ 	.byte	0x04, 0x17
        /*006a*/ 	.short	(.L_30 - .L_29)
.L_29:
        /*006c*/ 	.word	0x00000000
        /*0070*/ 	.short	0x0007
        /*0072*/ 	.short	0x0028
        /*0074*/ 	.byte	0x00, 0xf0, 0x11, 0x00


	//----- nvinfo : EIATTR_KPARAM_INFO
	.align		4
.L_30:
        /*0078*/ 	.byte	0x04, 0x17
        /*007a*/ 	.short	(.L_32 - .L_31)
.L_31:
        /*007c*/ 	.word	0x00000000
        /*0080*/ 	.short	0x0006
        /*0082*/ 	.short	0x0024
        /*0084*/ 	.byte	0x00, 0xf0, 0x11, 0x00


	//----- nvinfo : EIATTR_KPARAM_INFO
	.align		4
.L_32:
        /*0088*/ 	.byte	0x04, 0x17
        /*008a*/ 	.short	(.L_34 - .L_33)
.L_33:
        /*008c*/ 	.word	0x00000000
        /*0090*/ 	.short	0x0005
        /*0092*/ 	.short	0x0020
        /*0094*/ 	.byte	0x00, 0xf0, 0x11, 0x00


	//----- nvinfo : EIATTR_KPARAM_INFO
	.align		4
.L_34:
        /*0098*/ 	.byte	0x04, 0x17
        /*009a*/ 	.short	(.L_36 - .L_35)
.L_35:
        /*009c*/ 	.word	0x00000000
        /*00a0*/ 	.short	0x0004
        /*00a2*/ 	.short	0x001c
        /*00a4*/ 	.byte	0x00, 0xf0, 0x11, 0x00


	//----- nvinfo : EIATTR_KPARAM_INFO
	.align		4
.L_36:
        /*00a8*/ 	.byte	0x04, 0x17
        /*00aa*/ 	.short	(.L_38 - .L_37)
.L_37:
        /*00ac*/ 	.word	0x00000000
        /*00b0*/ 	.short	0x0003
        /*00b2*/ 	.short	0x0018
        /*00b4*/ 	.byte	0x00, 0xf0, 0x11, 0x00


	//----- nvinfo : EIATTR_KPARAM_INFO
	.align		4
.L_38:
        /*00b8*/ 	.byte	0x04, 0x17
        /*00ba*/ 	.short	(.L_40 - .L_39)
.L_39:
        /*00bc*/ 	.word	0x00000000
        /*00c0*/ 	.short	0x0002
        /*00c2*/ 	.short	0x0010
        /*00c4*/ 	.byte	0x00, 0xf4, 0x21, 0x00


	//----- nvinfo : EIATTR_KPARAM_INFO
	.align		4
.L_40:
        /*00c8*/ 	.byte	0x04, 0x17
        /*00ca*/ 	.short	(.L_42 - .L_41)
.L_41:
        /*00cc*/ 	.word	0x00000000
        /*00d0*/ 	.short	0x0001
        /*00d2*/ 	.short	0x0008
        /*00d4*/ 	.byte	0x00, 0xf4, 0x21, 0x00


	//----- nvinfo : EIATTR_KPARAM_INFO
	.align		4
.L_42:
        /*00d8*/ 	.byte	0x04, 0x17
        /*00da*/ 	.short	(.L_44 - .L_43)
.L_43:
        /*00dc*/ 	.word	0x00000000
        /*00e0*/ 	.short	0x0000
        /*00e2*/ 	.short	0x0000
        /*00e4*/ 	.byte	0x00, 0xf4, 0x21, 0x00


	//----- nvinfo : EIATTR_AT_ENTRY_FRAGMENTS
	.align		4
.L_44:
        /*00e8*/ 	.byte	0x04, 0x4f
        /*00ea*/ 	.short	(.L_46 - .L_45)


	//   ....[0]....
.L_45:
        /*00ec*/ 	.word	0x00000004


	//----- nvinfo : EIATTR_RESERVED_SMEM_USED
	.align		4
.L_46:
        /*00f0*/ 	.byte	0x01, 0x41
	.zero		2


	//----- nvinfo : EIATTR_SPARSE_MMA_MASK
	.align		4
        /*00f4*/ 	.byte	0x03, 0x50
        /*00f6*/ 	.short	0x0000


	//----- nvinfo : EIATTR_TCGEN05_1CTA_USED
	.align		4
        /*00f8*/ 	.byte	0x01, 0x51
	.zero		2


	//----- nvinfo : EIATTR_MAXREG_COUNT
	.align		4
        /*00fc*/ 	.byte	0x03, 0x1b
        /*00fe*/ 	.short	0x00ff


	//----- nvinfo : EIATTR_NUM_BARRIERS
	.align		4
        /*0100*/ 	.byte	0x02, 0x4c
        /*0102*/ 	.byte	0x01
	.zero		1


	//----- nvinfo : EIATTR_ANNOTATIONS
	.align		4
        /*0104*/ 	.byte	0x04, 0x55
        /*0106*/ 	.short	(.L_48 - .L_47)


	//   ....[0]....
.L_47:
        /*0108*/ 	.word	0x00000001
        /*010c*/ 	.byte	0xf0, 0x09, 0x00, 0x00, 0x01, 0x00, 0x00, 0x00, 0x20, 0x22, 0x00, 0x00, 0x01, 0x00, 0x00, 0x00
        /* <DEDUP_REMOVED lines=20> */
        /*025c*/ 	.byte	0x90, 0x9c, 0x00, 0x00, 0x01, 0x00, 0x00, 0x00, 0x00, 0x9d, 0x00, 0x00


	//----- nvinfo : EIATTR_INT_WARP_WIDE_INSTR_OFFSETS
	.align		4
.L_48:
        /*0268*/ 	.byte	0x04, 0x31
        /*026a*/ 	.short	(.L_50 - .L_49)


	//   ....[0]....
.L_49:
        /*026c*/ 	.word	0x00002700


	//   ....[1]....
        /*0270*/ 	.word	0x00002710


	//   ....[2]....
        /*0274*/ 	.word	0x00004d70


	//   ....[3]....
        /*0278*/ 	.word	0x0000a7b0


	//   ....[4]....
        /*027c*/ 	.word	0x0000a800


	//----- nvinfo : EIATTR_COOP_GROUP_MASK_REGIDS
	.align		4
.L_50:
        /*0280*/ 	.byte	0x04, 0x29
        /*0282*/ 	.short	(.L_52 - .L_51)


	//   ....[0]....
.L_51:
        /*0284*/ 	.word	0xffffffff


	//   ....[1]....
        /*0288*/ 	.word	0xffffffff


	//   ....[2]....
        /*028c*/ 	.word	0xffffffff


	//   ....[3]....
        /*0290*/ 	.word	0xffffffff


	//----- nvinfo : EIATTR_COOP_GROUP_INSTR_OFFSETS
	.align		4
.L_52:
        /*0294*/ 	.byte	0x04, 0x28
        /*0296*/ 	.short	(.L_54 - .L_53)


	//   ....[0]....
.L_53:
        /*0298*/ 	.word	0x00000080


	//   ....[1]....
        /*029c*/ 	.word	0x00000330


	//   ....[2]....
        /*02a0*/ 	.word	0x0000a650


	//   ....[3]....
        /*02a4*/ 	.word	0x0000a8b0


	//----- nvinfo : EIATTR_VRC_CTA_INIT_COUNT
	.align		4
.L_54:
        /*02a8*/ 	.byte	0x02, 0x4a
        /*02aa*/ 	.byte	0x80
	.zero		1


	//----- nvinfo : EIATTR_MBARRIER_INSTR_OFFSETS
	.align		4
        /*02ac*/ 	.byte	0x04, 0x39
        /*02ae*/ 	.short	(.L_56 - .L_55)


	//   ....[0]....
.L_55:
        /*02b0*/ 	.word	0x00002840
        /*02b4*/ 	.word	0x000000ff
        /*02b8*/ 	.word	0x00000000
        /*02bc*/ 	.short	0x0100
        /*02be*/ 	.byte	0x0c
	.zero		1


	//   ....[1]....
        /*02c0*/ 	.word	0x00004da0
        /*02c4*/ 	.word	0x000000ff
        /*02c8*/ 	.word	0x0000c008
        /*02cc*/ 	.short	0x0100
        /*02ce*/ 	.byte	0x0a
	.zero		1


	//   ....[2]....
        /*02d0*/ 	.word	0x00006d70
        /*02d4*/ 	.word	0x000000ff
        /*02d8*/ 	.word	0x00000000
        /*02dc*/ 	.short	0x010a
        /*02de*/ 	.byte	0x0c
	.zero		1


	//   ....[3]....
        /*02e0*/ 	.word	0x00009ce0
        /*02e4*/ 	.word	0x000000ff
        /*02e8*/ 	.word	0x00000000
        /*02ec*/ 	.short	0x010a
        /*02ee*/ 	.byte	0x0c
	.zero		1


	//   ....[4]....
        /*02f0*/ 	.word	0x00009d70
        /*02f4*/ 	.word	0x000000ff
        /*02f8*/ 	.word	0x0000c000
        /*02fc*/ 	.short	0x0108
        /*02fe*/ 	.byte	0x0a
	.zero		1


	//   ....[5]....
        /*0300*/ 	.word	0x00009e10
        /*0304*/ 	.word	0x000000ff
        /*0308*/ 	.word	0x0000c008
        /*030c*/ 	.short	0x0108
        /*030e*/ 	.byte	0x0a
	.zero		1


	//   ....[6]....
        /*0310*/ 	.word	0x0000a8d0
        /*0314*/ 	.word	0x000000ff
        /*0318*/ 	.word	0x00000000
        /*031c*/ 	.short	0x010a
        /*031e*/ 	.byte	0x0c
	.zero		1


	//   ....[7]....
        /*0320*/ 	.word	0x0000a900
        /*0324*/ 	.word	0x000000ff
        /*0328*/ 	.word	0x00000000
        /*032c*/ 	.short	0x010a
        /*032e*/ 	.byte	0x0c
	.zero		1


	//----- nvinfo : EIATTR_NUM_MBARRIERS
	.align		4
.L_56:
        /*0330*/ 	.byte	0x03, 0x38
        /*0332*/ 	.short	0x0002


	//----- nvinfo : EIATTR_EXIT_INSTR_OFFSETS
	.align		4
        /*0334*/ 	.byte	0x04, 0x1c
        /*0336*/ 	.short	(.L_58 - .L_57)


	//   ....[0]....
.L_57:
        /*0338*/ 	.word	0x0000a8c0


	//----- nvinfo : EIATTR_REQNTID
	.align		4
.L_58:
        /*033c*/ 	.byte	0x04, 0x10
        /*033e*/ 	.short	(.L_60 - .L_59)
.L_59:
        /*0340*/ 	.word	0x00000080
        /*0344*/ 	.word	0x00000001
        /*0348*/ 	.word	0x00000001


	//----- nvinfo : EIATTR_CRS_STACK_SIZE
	.align		4
.L_60:
        /*034c*/ 	.byte	0x04, 0x1e
        /*034e*/ 	.short	(.L_62 - .L_61)
.L_61:
        /*0350*/ 	.word	0x00000000


	//----- nvinfo : EIATTR_CBANK_PARAM_SIZE
	.align		4
.L_62:
        /*0354*/ 	.byte	0x03, 0x19
        /*0356*/ 	.short	0x0050


	//----- nvinfo : EIATTR_PARAM_CBANK
	.align		4
        /*0358*/ 	.byte	0x04, 0x0a
        /*035a*/ 	.short	(.L_64 - .L_63)
	.align		4
.L_63:
        /*035c*/ 	.word	index@(.nv.constant0.matmul_kernel)
        /*0360*/ 	.short	0x0380
        /*0362*/ 	.short	0x0050


	//----- nvinfo : EIATTR_SW_WAR
	.align		4
.L_64:
        /*0364*/ 	.byte	0x04, 0x36
        /*0366*/ 	.short	(.L_66 - .L_65)
.L_65:
        /*0368*/ 	.word	0x00000008
.L_66:


//--------------------- .nv.compat                --------------------------
	.section	.nv.compat,"",@"SHT_CUDA_COMPAT_INFO"
	.align	4
        /*0000*/ 	.byte	0x02, 0x02, 0x02, 0x00, 0x02, 0x05, 0x05, 0x00, 0x02, 0x03, 0x00, 0x00, 0x02, 0x06, 0x01, 0x00


//--------------------- .nv.callgraph             --------------------------
	.section	.nv.callgraph,"",@"SHT_CUDA_CALLGRAPH"
	.align	4
	.sectionentsize	8
	.align		4
        /*0000*/ 	.word	0x00000000
	.align		4
        /*0004*/ 	.word	0xffffffff
	.align		4
        /*0008*/ 	.word	0x00000000
	.align		4
        /*000c*/ 	.word	0xfffffffe
	.align		4
        /*0010*/ 	.word	0x00000000
	.align		4
        /*0014*/ 	.word	0xfffffffd
	.align		4
        /*0018*/ 	.word	0x00000000
	.align		4
        /*001c*/ 	.word	0xfffffffc


//--------------------- .text.matmul_kernel       --------------------------
	.section	.text.matmul_kernel,"ax",@progbits
	.align	128
        .global         matmul_kernel
        .type           matmul_kernel,@function
        .size           matmul_kernel,(.L_x_20 - matmul_kernel)
        .other          matmul_kernel,@"STO_CUDA_ENTRY STV_DEFAULT"
matmul_kernel:
.text.matmul_kernel:
[----:B------:R-:W0:Y:S01]  /*0000*/  LDC R1, c[0x0][0x37c] ;  /* 0x0000df00ff017b82 */ /* 0x000e220000000800 */
[----:B------:R-:W1:Y:S01]  /*0010*/  S2R R0, SR_TID.X ;  /* 0x0000000000007919 */ /* 0x000e620000002100 */
[----:B0-----:R-:W-:Y:S01]  /*0020*/  VIADD R1, R1, 0xffffffa8 ;  /* 0xffffffa801017836 */ /* 0x001fe20000000000 */
[----:B------:R-:W0:Y:S01]  /*0030*/  LDCU.64 UR24, c[0x0][0x358] ;  /* 0x00006b00ff1877ac */ /* 0x000e220008000a00 */
[----:B-1----:R-:W-:-:S13]  /*0040*/  ISETP.GE.U32.AND P0, PT, R0, 0x20, PT ;  /* 0x000000200000780c */ /* 0x002fda0003f06070 */
[----:B------:R-:W-:Y:S02]  /*0050*/  VOTEU.ANY UP0, P0 ;  /* 0x0000000000ff7886 */ /* 0x000fe40000000100 */
[----:B------:R-:W-:Y:S05]  /*0060*/  BRA.U UP0, `(.L_x_0) ;  /* 0x0000000100b47547 */ /* 0x000fea000b800000 */
[----:B------:R-:W1:Y:S01]  /*0070*/  S2UR UR6, SR_CgaCtaId ;  /* 0x00000000000679c3 */ /* 0x000e620000008800 */
[----:B------:R-:W-:Y:S01]  /*0080*/  NOP ;  /* 0x0000000000007918 */ /* 0x000fe20000000000 */
[----:B------:R-:W-:Y:S02]  /*0090*/  UMOV UR4, 0x40 ;  /* 0x0000004000047882 */ /* 0x000fe40000000000 */
[----:B-1----:R-:W-:-:S09]  /*00a0*/  ULEA UR4, UR6, UR4, 0x18 ;  /* 0x0000000406047291 */ /* 0x002fd2000f8ec0ff */
[----:B------:R-:W1:Y:S01]  /*00b0*/  LDS.U8 R0, [UR4] ;  /* 0x00000004ff007984 */ /* 0x000e620008000000 */
[----:B------:R-:W-:Y:S02]  /*00c0*/  UMOV UR4, 0x400 ;  /* 0x0000040000047882 */ /* 0x000fe40000000000 */
[----:B------:R-:W-:Y:S01]  /*00d0*/  ULEA UR4, UR6, UR4, 0x18 ;  /* 0x0000000406047291 */ /* 0x000fe2000f8ec0ff */
[----:B-1----:R-:W-:-:S13]  /*00e0*/  ISETP.NE.AND P0, PT, R0, RZ, PT ;  /* 0x000000ff0000720c */ /* 0x002fda0003f05270 */
[----:B------:R-:W-:Y:S05]  /*00f0*/  @P0 BRA `(.L_x_1) ;  /* 0x0000000000780947 */ /* 0x000fea0003800000 */
[----:B------:R-:W-:-:S13]  /*0100*/  ELECT P0, URZ, PT ;  /* 0x0000000000ff782f */ /* 0x000fda0003800000 */
[----:B------:R-:W-:Y:S05]  /*0110*/  @!P0 BRA `(.L_x_2) ;  /* 0x0000000000808947 */ /* 0x000fea0003800000 */
[----:B------:R-:W-:Y:S01]  /*0120*/  UMOV UR5, 0x1 ;  /* 0x0000000100057882 */ /* 0x000fe20000000000 */
[----:B------:R-:W-:-:S04]  /*0130*/  IMAD.MOV.U32 R4, RZ, RZ, 0x1 ;  /* 0x00000001ff047424 */ /* 0x000fc800078e00ff */
[----:B------:R-:W-:Y:S04]  /*0140*/  DEPBAR.LE SB1, 0x36 ;  /* 0x00009d800000791a */ /* 0x000fe80000000000 */
[----:B------:R-:W1:Y:S02]  /*0150*/  UTCATOMSWS.FIND_AND_SET.ALIGN UP1, UR5, UR5 ;  /* 0x00000005000575e3 */ /* 0x000e640008020800 */
[----:B-1----:R-:W-:-:S04]  /*0160*/  PLOP3.LUT P0, PT, PT, PT, UP1, 0x80, 0x8 ;  /* 0x000000000008781c */ /* 0x002fc80003f0f018 */
[----:B------:R-:W-:-:S04]  /*0170*/  SEL R0, RZ, 0xffffffff, !P0 ;  /* 0xffffffffff007807 */ /* 0x000fc80004000000 */
[----:B------:R-:W-:Y:S01]  /*0180*/  ISETP.NE.AND P0, PT, R0, RZ, PT ;  /* 0x000000ff0000720c */ /* 0x000fe20003f05270 */
[----:B------:R-:W-:-:S12]  /*0190*/  IMAD.U32 R0, RZ, RZ, UR5 ;  /* 0x00000005ff007e24 */ /* 0x000fd8000f8e00ff */
[----:B------:R-:W-:Y:S05]  /*01a0*/  @P0 BRA `(.L_x_3) ;  /* 0x0000000000240947 */ /* 0x000fea0003800000 */
.L_x_4:
[----:B------:R-:W-:Y:S05]  /*01b0*/  NANOSLEEP 0x64 ;  /* 0x000000640000795d */ /* 0x000fea0003800000 */
[----:B------:R-:W-:-:S05]  /*01c0*/  UMOV UR5, 0x1 ;  /* 0x0000000100057882 */ /* 0x000fca0000000000 */
[----:B------:R-:W-:Y:S04]  /*01d0*/  DEPBAR.LE SB1, 0x36 ;  /* 0x00009d800000791a */ /* 0x000fe80000000000 */
[----:B------:R-:W1:Y:S02]  /*01e0*/  UTCATOMSWS.FIND_AND_SET.ALIGN UP1, UR5, UR5 ;  /* 0x00000005000575e3 */ /* 0x000e640008020800 */
[----:B-1----:R-:W-:-:S04]  /*01f0*/  PLOP3.LUT P0, PT, PT, PT, UP1, 0x80, 0x8 ;  /* 0x000000000008781c */ /* 0x002fc80003f0f018 */
[----:B------:R-:W-:-:S04]  /*0200*/  SEL R0, RZ, 0xffffffff, !P0 ;  /* 0xffffffffff007807 */ /* 0x000fc80004000000 */
[----:B------:R-:W-:Y:S01]  /*0210*/  ISETP.NE.AND P0, PT, R0, RZ, PT ;  /* 0x000000ff0000720c */ /* 0x000fe20003f05270 */
[----:B------:R-:W-:-:S12]  /*0220*/  IMAD.U32 R0, RZ, RZ, UR5 ;  /* 0x00000005ff007e24 */ /* 0x000fd8000f8e00ff */
[----:B------:R-:W-:Y:S05]  /*0230*/  @!P0 BRA `(.L_x_4) ;  /* 0xfffffffc00dc8947 */ /* 0x000fea000383ffff */
.L_x_3:
[----:B------:R-:W-:Y:S01]  /*0240*/  VIADD R3, R0, 0x10 ;  /* 0x0000001000037836 */ /* 0x000fe20000000000 */
[----:B------:R-:W-:Y:S01]  /*0250*/  UMOV UR5, 0x50 ;  /* 0x0000005000057882 */ /* 0x000fe20000000000 */
[----:B------:R-:W-:Y:S01]  /*0260*/  SHF.L.U32 R2, R4, R0, RZ ;  /* 0x0000000004027219 */ /* 0x000fe200000006ff */
[----:B------:R-:W-:Y:S01]  /*0270*/  ULEA UR5, UR6, UR5, 0x18 ;  /* 0x0000000506057291 */ /* 0x000fe2000f8ec0ff */
[----:B------:R-:W-:Y:S01]  /*0280*/  IMAD.SHL.U32 R0, R0, 0x20, RZ ;  /* 0x0000002000007824 */ /* 0x000fe200078e00ff */
[----:B------:R-:W-:-:S04]  /*0290*/  SHF.L.U32 R3, R4, R3, RZ ;  /* 0x0000000304037219 */ /* 0x000fc800000006ff */
[----:B------:R-:W-:-:S05]  /*02a0*/  LOP3.LUT R2, R3, R2, RZ, 0xfc, !PT ;  /* 0x0000000203027212 */ /* 0x000fca00078efcff */
[----:B------:R1:W-:Y:S04]  /*02b0*/  ATOMS.OR RZ, [UR5], R2 ;  /* 0x00000002ffff798c */ /* 0x0003e8000b000005 */
[----:B------:R1:W-:Y:S01]  /*02c0*/  STS [UR4], R0 ;  /* 0x00000000ff007988 */ /* 0x0003e20008000804 */
[----:B------:R-:W-:Y:S05]  /*02d0*/  BRA `(.L_x_2) ;  /* 0x0000000000107947 */ /* 0x000fea0003800000 */
.L_x_1:
[----:B------:R-:W-:Y:S01]  /*02e0*/  IMAD.MOV.U32 R0, RZ, RZ, -0x1 ;  /* 0xffffffffff007424 */ /* 0x000fe200078e00ff */
[----:B------:R-:W-:-:S04]  /*02f0*/  MOV R2, 0x320 ;  /* 0x0000032000027802 */ /* 0x000fc80000000f00 */
[----:B------:R1:W-:Y:S03]  /*0300*/  STS [UR4], R0 ;  /* 0x00000000ff007988 */ /* 0x0003e60008000804 */
[----:B01----:R-:W-:Y:S05]  /*0310*/  CALL.REL.NOINC `($__internal_1_$__cuda_sm10x_tcgen05_guardrail_trap_phase_invalid_during_alloc) ;  /* 0x000000a400907944 */ /* 0x003fea0003c00000 */
.L_x_2:
[----:B------:R-:W-:Y:S05]  /*0320*/  WARPSYNC.ALL ;  /* 0x0000000000007948 */ /* 0x000fea0003800000 */
[----:B------:R-:W-:Y:S01]  /*0330*/  NOP ;  /* 0x0000000000007918 */ /* 0x000fe20000000000 */
.L_x_0:
[----:B------:R-:W2:Y:S01]  /*0340*/  LDC.64 R42, c[0x0][0x398] ;  /* 0x0000e600ff2a7b82 */ /* 0x000ea20000000a00 */
[----:B------:R-:W3:Y:S01]  /*0350*/  S2R R5, SR_CTAID.X ;  /* 0x0000000000057919 */ /* 0x000ee20000002500 */
[----:B------:R-:W-:Y:S01]  /*0360*/  UMOV UR10, 0x400 ;  /* 0x00000400000a7882 */ /* 0x000fe20000000000 */
[----:B------:R-:W-:Y:S01]  /*0370*/  PRMT R139, RZ, 0x7610, R139 ;  /* 0x00007610ff8b7816 */ /* 0x000fe2000000008b */
[----:B------:R-:W-:Y:S01]  /*0380*/  UMOV UR6, 0x1 ;  /* 0x0000000100067882 */ /* 0x000fe20000000000 */
[----:B------:R-:W4:Y:S01]  /*0390*/  S2R R186, SR_TID.X ;  /* 0x0000000000ba7919 */ /* 0x000f220000002100 */
[----:B------:R-:W1:Y:S02]  /*03a0*/  LDCU.128 UR20, c[0x0][0x380] ;  /* 0x00007000ff1477ac */ /* 0x000e640008000c00 */
[----:B------:R-:W5:Y:S01]  /*03b0*/  S2UR UR4, SR_CgaCtaId ;  /* 0x00000000000479c3 */ /* 0x000f620000008800 */
[----:B-12---:R-:W-:-:S05]  /*03c0*/  VIADD R0, R43, 0x1f ;  /* 0x0000001f2b007836 */ /* 0x006fca0000000000 */
[----:B------:R-:W-:Y:S01]  /*03d0*/  SHF.R.S32.HI R3, RZ, 0x1f, R0 ;  /* 0x0000001fff037819 */ /* 0x000fe20000011400 */
[----:B-----5:R-:W-:-:S03]  /*03e0*/  ULEA UR10, UR4, UR10, 0x18 ;  /* 0x0000000a040a7291 */ /* 0x020fc6000f8ec0ff */
[----:B------:R-:W-:Y:S02]  /*03f0*/  LEA.HI R3, R3, R0, RZ, 0x5 ;  /* 0x0000000003037211 */ /* 0x000fe400078f28ff */
[----:B---3--:R-:W-:Y:S01]  /*0400*/  IABS R8, R5 ;  /* 0x0000000500087213 */ /* 0x008fe20000000000 */
[----:B------:R-:W-:Y:S01]  /*0410*/  UIADD3 UR12, UPT, UPT, UR10, 0xc000, URZ ;  /* 0x0000c0000a0c7890 */ /* 0x000fe2000fffe0ff */
[----:B------:R-:W-:Y:S02]  /*0420*/  SHF.R.S32.HI R3, RZ, 0x5, R3 ;  /* 0x00000005ff037819 */ /* 0x000fe40000011403 */
[--C-:B----4-:R-:W-:Y:S02]  /*0430*/  SHF.R.U32.HI R184, RZ, 0x5, R186.reuse ;  /* 0x00000005ffb87819 */ /* 0x110fe400000116ba */
[----:B------:R-:W-:Y:S01]  /*0440*/  SHF.R.U32.HI R148, RZ, 0x6, R186 ;  /* 0x00000006ff947819 */ /* 0x000fe200000116ba */
[----:B------:R-:W-:Y:S01]  /*0450*/  IMAD.SHL.U32 R4, R3, 0x8, RZ ;  /* 0x0000000803047824 */ /* 0x000fe200078e00ff */
[----:B------:R-:W-:-:S02]  /*0460*/  LOP3.LUT R185, R186, 0x7f, RZ, 0xc0, !PT ;  /* 0x0000007fbab97812 */ /* 0x000fc400078ec0ff */
[----:B------:R-:W-:Y:S02]  /*0470*/  SGXT.U32 R148, R148, 0x1 ;  /* 0x000000019494781a */ /* 0x000fe40000000000 */
[-C--:B------:R-:W-:Y:S02]  /*0480*/  IABS R7, R4.reuse ;  /* 0x0000000400077213 */ /* 0x080fe40000000000 */
[----:B------:R-:W-:Y:S02]  /*0490*/  IABS R10, R4 ;  /* 0x00000004000a7213 */ /* 0x000fe40000000000 */
[----:B------:R-:W1:Y:S01]  /*04a0*/  I2F.RP R0, R7 ;  /* 0x0000000700007306 */ /* 0x000e620000209400 */
[C---:B------:R-:W-:Y:S02]  /*04b0*/  LOP3.LUT R24, R148.reuse, 0x8, RZ, 0xfc, !PT ;  /* 0x0000000894187812 */ /* 0x040fe400078efcff */
[----:B------:R-:W-:-:S05]  /*04c0*/  LOP3.LUT R251, R148, 0x18, RZ, 0xfc, !PT ;  /* 0x0000001894fb7812 */ /* 0x000fca00078efcff */
[----:B-1----:R-:W1:Y:S02]  /*04d0*/  MUFU.RCP R0, R0 ;  /* 0x0000000000007308 */ /* 0x002e640000001000 */
[----:B-1----:R-:W-:Y:S02]  /*04e0*/  VIADD R2, R0, 0xffffffe ;  /* 0x0ffffffe00027836 */ /* 0x002fe40000000000 */
[----:B------:R-:W-:-:S04]  /*04f0*/  IMAD.MOV R0, RZ, RZ, -R10 ;  /* 0x000000ffff007224 */ /* 0x000fc800078e0a0a */
[----:B------:R1:W2:Y:S02]  /*0500*/  F2I.FTZ.U32.TRUNC.NTZ R3, R2 ;  /* 0x0000000200037305 */ /* 0x0002a4000021f000 */
[----:B-1----:R-:W-:Y:S02]  /*0510*/  IMAD.MOV.U32 R2, RZ, RZ, RZ ;  /* 0x000000ffff027224 */ /* 0x002fe400078e00ff */
[----:B--2---:R-:W-:-:S04]  /*0520*/  IMAD.MOV R6, RZ, RZ, -R3 ;  /* 0x000000ffff067224 */ /* 0x004fc800078e0a03 */
[----:B------:R-:W-:Y:S02]  /*0530*/  IMAD R9, R6, R7, RZ ;  /* 0x0000000706097224 */ /* 0x000fe400078e02ff */
[----:B------:R-:W-:Y:S01]  /*0540*/  IMAD.MOV.U32 R6, RZ, RZ, R8 ;  /* 0x000000ffff067224 */ /* 0x000fe200078e0008 */
[----:B------:R-:W-:Y:S01]  /*0550*/  IABS R8, R42 ;  /* 0x0000002a00087213 */ /* 0x000fe20000000000 */
[----:B------:R-:W-:-:S06]  /*0560*/  IMAD.HI.U32 R3, R3, R9, R2 ;  /* 0x0000000903037227 */ /* 0x000fcc00078e0002 */
[----:B------:R-:W-:-:S04]  /*0570*/  IMAD.HI.U32 R3, R3, R6, RZ ;  /* 0x0000000603037227 */ /* 0x000fc800078e00ff */
[----:B------:R-:W-:Y:S01]  /*0580*/  IMAD R0, R3, R0, R6 ;  /* 0x0000000003007224 */ /* 0x000fe200078e0206 */
[----:B------:R-:W-:Y:S04]  /*0590*/  BAR.SYNC.DEFER_BLOCKING 0x0 ;  /* 0x0000000000007b1d */ /* 0x000fe80000010000 */
[----:B------:R-:W-:-:S13]  /*05a0*/  ISETP.GT.U32.AND P1, PT, R7, R0, PT ;  /* 0x000000000700720c */ /* 0x000fda0003f24070 */
[----:B------:R-:W-:Y:S02]  /*05b0*/  @!P1 IMAD.IADD R0, R0, 0x1, -R7 ;  /* 0x0000000100009824 */ /* 0x000fe400078e0a07 */
[----:B------:R-:W-:Y:S01]  /*05c0*/  @!P1 VIADD R3, R3, 0x1 ;  /* 0x0000000103039836 */ /* 0x000fe20000000000 */
[----:B------:R-:W-:Y:S02]  /*05d0*/  ISETP.NE.AND P1, PT, R4, RZ, PT ;  /* 0x000000ff0400720c */ /* 0x000fe40003f25270 */
[----:B------:R-:W-:Y:S02]  /*05e0*/  ISETP.GE.U32.AND P0, PT, R0, R7, PT ;  /* 0x000000070000720c */ /* 0x000fe40003f06070 */
[----:B------:R-:W-:-:S04]  /*05f0*/  LOP3.LUT R0, R5, R4, RZ, 0x3c, !PT ;  /* 0x0000000405007212 */ /* 0x000fc800078e3cff */
[----:B------:R-:W-:Y:S01]  /*0600*/  ISETP.GE.AND P2, PT, R0, RZ, PT ;  /* 0x000000ff0000720c */ /* 0x000fe20003f46270 */
[----:B------:R-:W-:-:S06]  /*0610*/  VIADD R0, R42, 0x3f ;  /* 0x0000003f2a007836 */ /* 0x000fcc0000000000 */
[----:B------:R-:W-:-:S04]  /*0620*/  @P0 VIADD R3, R3, 0x1 ;  /* 0x0000000103030836 */ /* 0x000fc80000000000 */
[----:B------:R-:W-:Y:S01]  /*0630*/  IMAD.MOV.U32 R2, RZ, RZ, R3 ;  /* 0x000000ffff027224 */ /* 0x000fe200078e0003 */
[----:B------:R-:W-:-:S03]  /*0640*/  SHF.R.S32.HI R3, RZ, 0x1f, R0 ;  /* 0x0000001fff037819 */ /* 0x000fc60000011400 */
[----:B------:R-:W-:Y:S01]  /*0650*/  @!P2 IMAD.MOV R2, RZ, RZ, -R2 ;  /* 0x000000ffff02a224 */ /* 0x000fe200078e0a02 */
[----:B------:R-:W-:Y:S02]  /*0660*/  @!P1 LOP3.LUT R2, RZ, R4, RZ, 0x33, !PT ;  /* 0x00000004ff029212 */ /* 0x000fe400078e33ff */
[----:B------:R-:W-:-:S03]  /*0670*/  LEA.HI R3, R3, R0, RZ, 0x6 ;  /* 0x0000000003037211 */ /* 0x000fc600078f30ff */
[----:B------:R-:W-:Y:S02]  /*0680*/  IMAD.SHL.U32 R10, R2, 0x8, RZ ;  /* 0x00000008020a7824 */ /* 0x000fe400078e00ff */
[----:B------:R-:W-:-:S03]  /*0690*/  IMAD.MOV R2, RZ, RZ, -R2 ;  /* 0x000000ffff027224 */ /* 0x000fc600078e0a02 */
[----:B------:R-:W-:Y:S01]  /*06a0*/  LEA.HI.SX32 R3, R3, -R10, 0x1a ;  /* 0x8000000a03037211 */ /* 0x000fe200078fd2ff */
[----:B------:R-:W-:-:S03]  /*06b0*/  IMAD R12, R4, R2, R5 ;  /* 0x00000002040c7224 */ /* 0x000fc600078e0205 */
[----:B------:R-:W-:Y:S02]  /*06c0*/  VIMNMX R11, PT, PT, R3, 0x8, PT ;  /* 0x00000008030b7848 */ /* 0x000fe40003fe0100 */
[----:B------:R-:W-:Y:S02]  /*06d0*/  IABS R9, R12 ;  /* 0x0000000c00097213 */ /* 0x000fe40000000000 */
[-C--:B------:R-:W-:Y:S02]  /*06e0*/  IABS R7, R11.reuse ;  /* 0x0000000b00077213 */ /* 0x080fe40000000000 */
[----:B------:R-:W-:Y:S02]  /*06f0*/  IABS R4, R11 ;  /* 0x0000000b00047213 */ /* 0x000fe40000000000 */
[----:B------:R-:W1:Y:S08]  /*0700*/  I2F.RP R0, R7 ;  /* 0x0000000700007306 */ /* 0x000e700000209400 */
[----:B-1----:R-:W1:Y:S02]  /*0710*/  MUFU.RCP R0, R0 ;  /* 0x0000000000007308 */ /* 0x002e640000001000 */
[----:B-1----:R-:W-:-:S06]  /*0720*/  VIADD R3, R0, 0xffffffe ;  /* 0x0ffffffe00037836 */ /* 0x002fcc0000000000 */
[----:B------:R-:W1:Y:S02]  /*0730*/  F2I.FTZ.U32.TRUNC.NTZ R3, R3 ;  /* 0x0000000300037305 */ /* 0x000e64000021f000 */
[----:B-1----:R-:W-:-:S04]  /*0740*/  IMAD.MOV R6, RZ, RZ, -R3 ;  /* 0x000000ffff067224 */ /* 0x002fc800078e0a03 */
[----:B------:R-:W-:-:S04]  /*0750*/  IMAD.MOV.U32 R2, RZ, RZ, R6 ;  /* 0x000000ffff027224 */ /* 0x000fc800078e0006 */
[----:B------:R-:W-:Y:S02]  /*0760*/  IMAD R5, R2, R7, RZ ;  /* 0x0000000702057224 */ /* 0x000fe400078e02ff */
[----:B------:R-:W-:-:S04]  /*0770*/  IMAD.MOV.U32 R2, RZ, RZ, RZ ;  /* 0x000000ffff027224 */ /* 0x000fc800078e00ff */
[----:B------:R-:W-:-:S04]  /*0780*/  IMAD.HI.U32 R2, R3, R5, R2 ;  /* 0x0000000503027227 */ /* 0x000fc800078e0002 */
[----:B------:R-:W-:Y:S02]  /*0790*/  IMAD.MOV R3, RZ, RZ, -R4 ;  /* 0x000000ffff037224 */ /* 0x000fe400078e0a04 */
[----:B------:R-:W-:-:S04]  /*07a0*/  IMAD.HI.U32 R0, R2, R9, RZ ;  /* 0x0000000902007227 */ /* 0x000fc800078e00ff */
[----:B------:R-:W-:Y:S02]  /*07b0*/  IMAD R2, R0, R3, R9 ;  /* 0x0000000300027224 */ /* 0x000fe400078e0209 */
[----:B------:R-:W1:Y:S03]  /*07c0*/  I2F.RP R3, R8 ;  /* 0x0000000800037306 */ /* 0x000e660000209400 */
[----:B------:R-:W-:-:S05]  /*07d0*/  ISETP.GT.U32.AND P1, PT, R7, R2, PT ;  /* 0x000000020700720c */ /* 0x000fca0003f24070 */
[----:B-1----:R-:W1:Y:S08]  /*07e0*/  MUFU.RCP R3, R3 ;  /* 0x0000000300037308 */ /* 0x002e700000001000 */
[----:B------:R-:W-:Y:S02]  /*07f0*/  @!P1 IMAD.IADD R2, R2, 0x1, -R7 ;  /* 0x0000000102029824 */ /* 0x000fe400078e0a07 */
[----:B------:R-:W-:Y:S01]  /*0800*/  @!P1 VIADD R0, R0, 0x1 ;  /* 0x0000000100009836 */ /* 0x000fe20000000000 */
[----:B------:R-:W-:-:S02]  /*0810*/  ISETP.NE.AND P1, PT, R11, RZ, PT ;  /* 0x000000ff0b00720c */ /* 0x000fc40003f25270 */
[----:B------:R-:W-:Y:S02]  /*0820*/  ISETP.GE.U32.AND P0, PT, R2, R7, PT ;  /* 0x000000070200720c */ /* 0x000fe40003f06070 */
[----:B------:R-:W-:-:S04]  /*0830*/  LOP3.LUT R2, R12, R11, RZ, 0x3c, !PT ;  /* 0x0000000b0c027212 */ /* 0x000fc800078e3cff */
[----:B------:R-:W-:Y:S02]  /*0840*/  ISETP.GE.AND P2, PT, R2, RZ, PT ;  /* 0x000000ff0200720c */ /* 0x000fe40003f46270 */
[----:B------:R-:W-:Y:S01]  /*0850*/  IABS R2, R43 ;  /* 0x0000002b00027213 */ /* 0x000fe20000000000 */
[----:B-1----:R-:W-:-:S03]  /*0860*/  VIADD R4, R3, 0xffffffe ;  /* 0x0ffffffe03047836 */ /* 0x002fc60000000000 */
[----:B------:R-:W1:Y:S01]  /*0870*/  I2F.RP R6, R2 ;  /* 0x0000000200067306 */ /* 0x000e620000209400 */
[----:B------:R-:W-:Y:S01]  /*0880*/  @P0 VIADD R0, R0, 0x1 ;  /* 0x0000000100000836 */ /* 0x000fe20000000000 */
[----:B------:R-:W-:-:S03]  /*0890*/  LOP3.LUT R3, R186, 0x3f, RZ, 0xc0, !PT ;  /* 0x0000003fba037812 */ /* 0x000fc600078ec0ff */
[----:B------:R-:W-:-:S03]  /*08a0*/  IMAD.MOV.U32 R9, RZ, RZ, R0 ;  /* 0x000000ffff097224 */ /* 0x000fc600078e0000 */
[----:B------:R2:W3:Y:S01]  /*08b0*/  F2I.FTZ.U32.TRUNC.NTZ R5, R4 ;  /* 0x0000000400057305 */ /* 0x0004e2000021f000 */
[----:B------:R-:W-:Y:S01]  /*08c0*/  @!P2 IMAD.MOV R9, RZ, RZ, -R9 ;  /* 0x000000ffff09a224 */ /* 0x000fe200078e0a09 */
[----:B------:R-:W-:-:S05]  /*08d0*/  @!P1 LOP3.LUT R9, RZ, R11, RZ, 0x33, !PT ;  /* 0x0000000bff099212 */ /* 0x000fca00078e33ff */
[----:B------:R-:W-:Y:S01]  /*08e0*/  IMAD.MOV R0, RZ, RZ, -R9 ;  /* 0x000000ffff007224 */ /* 0x000fe200078e0a09 */
[----:B-1----:R-:W1:Y:S01]  /*08f0*/  MUFU.RCP R6, R6 ;  /* 0x0000000600067308 */ /* 0x002e620000001000 */
[----:B--2---:R-:W-:Y:S02]  /*0900*/  IMAD.MOV.U32 R4, RZ, RZ, RZ ;  /* 0x000000ffff047224 */ /* 0x004fe400078e00ff */
[----:B------:R-:W-:-:S04]  /*0910*/  IMAD R0, R11, R0, R12 ;  /* 0x000000000b007224 */ /* 0x000fc800078e020c */
[----:B------:R-:W-:Y:S02]  /*0920*/  IMAD.IADD R0, R10, 0x1, R0 ;  /* 0x000000010a007824 */ /* 0x000fe400078e0200 */
[----:B---3--:R-:W-:Y:S01]  /*0930*/  IMAD.MOV R7, RZ, RZ, -R5 ;  /* 0x000000ffff077224 */ /* 0x008fe200078e0a05 */
[----:B------:R-:W2:Y:S01]  /*0940*/  LDS R10, [UR10] ;  /* 0x0000000aff0a7984 */ /* 0x000ea20008000800 */
[----:B------:R-:W-:Y:S02]  /*0950*/  IMAD R13, R0, 0x40, R3 ;  /* 0x00000040000d7824 */ /* 0x000fe400078e0203 */
[----:B------:R-:W-:-:S03]  /*0960*/  IMAD R3, R7, R8, RZ ;  /* 0x0000000807037224 */ /* 0x000fc600078e02ff */
[----:B------:R-:W-:Y:S01]  /*0970*/  IABS R0, R13 ;  /* 0x0000000d00007213 */ /* 0x000fe20000000000 */
[----:B-1----:R-:W-:Y:S01]  /*0980*/  VIADD R7, R6, 0xffffffe ;  /* 0x0ffffffe06077836 */ /* 0x002fe20000000000 */
[----:B------:R-:W-:Y:S01]  /*0990*/  BAR.SYNC.DEFER_BLOCKING 0x0 ;  /* 0x0000000000007b1d */ /* 0x000fe20000010000 */
[----:B------:R-:W-:Y:S01]  /*09a0*/  IMAD.HI.U32 R4, R5, R3, R4 ;  /* 0x0000000305047227 */ /* 0x000fe200078e0004 */
[----:B------:R-:W-:-:S03]  /*09b0*/  ISETP.GE.AND P3, PT, R13, RZ, PT ;  /* 0x000000ff0d00720c */ /* 0x000fc60003f66270 */
[----:B------:R-:W-:Y:S01]  /*09c0*/  IMAD.MOV.U32 R3, RZ, RZ, R0 ;  /* 0x000000ffff037224 */ /* 0x000fe200078e0000 */
[----:B------:R-:W1:Y:S01]  /*09d0*/  F2I.FTZ.U32.TRUNC.NTZ R5, R7 ;  /* 0x0000000700057305 */ /* 0x000e62000021f000 */
[----:B------:R-:W-:Y:S01]  /*09e0*/  IMAD.SHL.U32 R0, R9, 0x20, RZ ;  /* 0x0000002009007824 */ /* 0x000fe200078e00ff */
[----:B------:R3:W-:Y:S01]  /*09f0*/  STL [R1+0x4], R13 ;  /* 0x0000040d01007387 */ /* 0x0007e20000100800 */
[----:B------:R-:W-:-:S04]  /*0a00*/  IMAD.HI.U32 R4, R4, R3, RZ ;  /* 0x0000000304047227 */ /* 0x000fc800078e00ff */
[----:B------:R-:W-:Y:S02]  /*0a10*/  IMAD.MOV R4, RZ, RZ, -R4 ;  /* 0x000000ffff047224 */ /* 0x000fe400078e0a04 */
[----:B------:R-:W-:Y:S02]  /*0a20*/  VIADD R20, R0, 0x1f ;  /* 0x0000001f00147836 */ /* 0x000fe40000000000 */
[----:B------:R-:W-:Y:S02]  /*0a30*/  IMAD R3, R8, R4, R3 ;  /* 0x0000000408037224 */ /* 0x000fe400078e0203 */
[----:B------:R-:W-:Y:S01]  /*0a40*/  IMAD.SHL.U32 R4, R184, 0x200000, RZ ;  /* 0x00200000b8047824 */ /* 0x000fe200078e00ff */
[----:B------:R-:W-:Y:S01]  /*0a50*/  IABS R11, R20 ;  /* 0x00000014000b7213 */ /* 0x000fe20000000000 */
[----:B-1----:R-:W-:Y:S01]  /*0a60*/  IMAD.MOV R6, RZ, RZ, -R5 ;  /* 0x000000ffff067224 */ /* 0x002fe200078e0a05 */
[----:B------:R-:W-:Y:S01]  /*0a70*/  ISETP.GT.U32.AND P0, PT, R8, R3, PT ;  /* 0x000000030800720c */ /* 0x000fe20003f04070 */
[----:B------:R-:W-:Y:S01]  /*0a80*/  VIADD R14, R0, 0x3 ;  /* 0x00000003000e7836 */ /* 0x000fe20000000000 */
[----:B------:R-:W-:Y:S01]  /*0a90*/  LOP3.LUT R4, R4, 0x600000, RZ, 0xc0, !PT ;  /* 0x0060000004047812 */ /* 0x000fe200078ec0ff */
[----:B------:R-:W-:-:S02]  /*0aa0*/  IMAD.MOV.U32 R9, RZ, RZ, R6 ;  /* 0x000000ffff097224 */ /* 0x000fc400078e0006 */
[----:B------:R-:W-:Y:S01]  /*0ab0*/  VIADD R6, R0, 0x1 ;  /* 0x0000000100067836 */ /* 0x000fe20000000000 */
[----:B------:R-:W-:Y:S01]  /*0ac0*/  R2UR UR11, R4 ;  /* 0x00000000040b72ca */ /* 0x000fe200000e0000 */
[----:B------:R-:W-:Y:S01]  /*0ad0*/  IMAD R7, R9, R2, RZ ;  /* 0x0000000209077224 */ /* 0x000fe200078e02ff */
[----:B------:R-:W-:Y:S01]  /*0ae0*/  IABS R12, R14 ;  /* 0x0000000e000c7213 */ /* 0x000fe20000000000 */
[----:B------:R-:W-:Y:S01]  /*0af0*/  IMAD.MOV.U32 R4, RZ, RZ, RZ ;  /* 0x000000ffff047224 */ /* 0x000fe200078e00ff */
[----:B------:R-:W-:Y:S01]  /*0b00*/  IABS R9, R6 ;  /* 0x0000000600097213 */ /* 0x000fe20000000000 */
[----:B------:R-:W-:Y:S01]  /*0b10*/  VIADD R16, R0, 0x6 ;  /* 0x0000000600107836 */ /* 0x000fe20000000000 */
[----:B--2---:R-:W-:Y:S01]  /*0b20*/  R2UR UR9, R10 ;  /* 0x000000000a0972ca */ /* 0x004fe200000e0000 */
[----:B------:R-:W-:Y:S01]  /*0b30*/  IMAD.HI.U32 R5, R5, R7, R4 ;  /* 0x0000000705057227 */ /* 0x000fe200078e0004 */
[----:B------:R-:W-:Y:S02]  /*0b40*/  ISETP.GE.AND P1, PT, R6, RZ, PT ;  /* 0x000000ff0600720c */ /* 0x000fe40003f26270 */
[----:B------:R-:W-:Y:S01]  /*0b50*/  ISETP.GE.AND P4, PT, R14, RZ, PT ;  /* 0x000000ff0e00720c */ /* 0x000fe20003f86270 */
[----:B------:R-:W-:Y:S01]  /*0b60*/  @!P0 IMAD.IADD R3, R3, 0x1, -R8 ;  /* 0x0000000103038824 */ /* 0x000fe200078e0a08 */
[----:B------:R-:W-:Y:S01]  /*0b70*/  ISETP.NE.AND P0, PT, R42, RZ, PT ;  /* 0x000000ff2a00720c */ /* 0x000fe20003f05270 */
[----:B------:R-:W-:Y:S01]  /*0b80*/  IMAD.HI.U32 R4, R5, R11, RZ ;  /* 0x0000000b05047227 */ /* 0x000fe200078e00ff */
[----:B------:R-:W-:-:S02]  /*0b90*/  IABS R17, R16 ;  /* 0x0000001000117213 */ /* 0x000fc40000000000 */
[----:B------:R-:W-:Y:S01]  /*0ba0*/  ISETP.GT.U32.AND P2, PT, R8, R3, PT ;  /* 0x000000030800720c */ /* 0x000fe20003f44070 */
[----:B------:R-:W-:Y:S02]  /*0bb0*/  IMAD.MOV R4, RZ, RZ, -R4 ;  /* 0x000000ffff047224 */ /* 0x000fe400078e0a04 */
[----:B------:R-:W-:Y:S01]  /*0bc0*/  VIADD R7, R0, 0x2 ;  /* 0x0000000200077836 */ /* 0x000fe20000000000 */
[----:B------:R-:W-:Y:S01]  /*0bd0*/  UIADD3 UR11, UPT, UPT, UR9, UR11, URZ ;  /* 0x0000000b090b7290 */ /* 0x000fe2000fffe0ff */
[C---:B------:R-:W-:Y:S02]  /*0be0*/  IMAD R11, R2.reuse, R4, R11 ;  /* 0x00000004020b7224 */ /* 0x040fe400078e020b */
[----:B------:R-:W-:Y:S01]  /*0bf0*/  IMAD.HI.U32 R4, R5, R9, RZ ;  /* 0x0000000905047227 */ /* 0x000fe200078e00ff */
[----:B------:R-:W-:Y:S02]  /*0c00*/  IABS R10, R7 ;  /* 0x00000007000a7213 */ /* 0x000fe40000000000 */
[----:B------:R-:W-:Y:S01]  /*0c10*/  ISETP.GT.U32.AND P5, PT, R2, R11, PT ;  /* 0x0000000b0200720c */ /* 0x000fe20003fa4070 */
[----:B------:R-:W-:Y:S01]  /*0c20*/  VIADD R14, R0, 0x5 ;  /* 0x00000005000e7836 */ /* 0x000fe20000000000 */
[----:B------:R-:W-:Y:S01]  /*0c30*/  ISETP.GE.AND P6, PT, R7, RZ, PT ;  /* 0x000000ff0700720c */ /* 0x000fe20003fc6270 */
[----:B------:R-:W-:-:S04]  /*0c40*/  IMAD.HI.U32 R6, R5, R10, RZ ;  /* 0x0000000a05067227 */ /* 0x000fc800078e00ff */
[----:B------:R-:W-:Y:S02]  /*0c50*/  @!P2 IMAD.IADD R3, R3, 0x1, -R8 ;  /* 0x000000010303a824 */ /* 0x000fe400078e0a08 */
[----:B------:R-:W-:Y:S02]  /*0c60*/  IMAD.MOV R8, RZ, RZ, -R4 ;  /* 0x000000ffff087224 */ /* 0x000fe400078e0a04 */
[----:B------:R-:W-:-:S04]  /*0c70*/  IMAD.HI.U32 R7, R5, R12, RZ ;  /* 0x0000000c05077227 */ /* 0x000fc800078e00ff */
[----:B---3--:R-:W-:Y:S02]  /*0c80*/  IMAD.MOV R13, RZ, RZ, -R6 ;  /* 0x000000ffff0d7224 */ /* 0x008fe400078e0a06 */
[----:B------:R-:W-:Y:S02]  /*0c90*/  IMAD.MOV.U32 R4, RZ, RZ, R3 ;  /* 0x000000ffff047224 */ /* 0x000fe400078e0003 */
[C---:B------:R-:W-:Y:S02]  /*0ca0*/  IMAD R3, R2.reuse, R8, R9 ;  /* 0x0000000802037224 */ /* 0x040fe400078e0209 */
[----:B------:R-:W-:Y:S02]  /*0cb0*/  IMAD.MOV R15, RZ, RZ, -R7 ;  /* 0x000000ffff0f7224 */ /* 0x000fe400078e0a07 */
[C---:B------:R-:W-:Y:S01]  /*0cc0*/  IMAD R7, R2.reuse, R13, R10 ;  /* 0x0000000d02077224 */ /* 0x040fe200078e020a */
[----:B------:R-:W-:Y:S01]  /*0cd0*/  ISETP.GT.U32.AND P2, PT, R2, R3, PT ;  /* 0x000000030200720c */ /* 0x000fe20003f44070 */
[----:B------:R-:W-:-:S02]  /*0ce0*/  @!P5 IMAD.IADD R11, R11, 0x1, -R2 ;  /* 0x000000010b0bd824 */ /* 0x000fc400078e0a02 */
[----:B------:R-:W-:Y:S01]  /*0cf0*/  @!P3 IMAD.MOV R4, RZ, RZ, -R4 ;  /* 0x000000ffff04b224 */ /* 0x000fe200078e0a04 */
[C---:B------:R-:W-:Y:S01]  /*0d00*/  ISETP.GT.U32.AND P3, PT, R2.reuse, R7, PT ;  /* 0x000000070200720c */ /* 0x040fe20003f64070 */
[C---:B------:R-:W-:Y:S01]  /*0d10*/  IMAD R9, R2.reuse, R15, R12 ;  /* 0x0000000f02097224 */ /* 0x040fe200078e020c */
[----:B------:R-:W-:Y:S01]  /*0d20*/  ISETP.GT.U32.AND P5, PT, R2, R11, PT ;  /* 0x0000000b0200720c */ /* 0x000fe20003fa4070 */
[C---:B------:R-:W-:Y:S01]  /*0d30*/  VIADD R12, R0.reuse, 0x4 ;  /* 0x00000004000c7836 */ /* 0x040fe20000000000 */
[----:B------:R-:W-:Y:S01]  /*0d40*/  @!P0 LOP3.LUT R4, RZ, R42, RZ, 0x33, !PT ;  /* 0x0000002aff048212 */ /* 0x000fe200078e33ff */
[----:B------:R-:W-:Y:S01]  /*0d50*/  VIADD R18, R0, 0x7 ;  /* 0x0000000700127836 */ /* 0x000fe20000000000 */
[----:B------:R-:W-:Y:S01]  /*0d60*/  ISETP.GT.U32.AND P0, PT, R2, R9, PT ;  /* 0x000000090200720c */ /* 0x000fe20003f04070 */
[----:B------:R-:W-:Y:S01]  /*0d70*/  VIADD R22, R0, 0x1e ;  /* 0x0000001e00167836 */ /* 0x000fe20000000000 */
[----:B------:R-:W-:Y:S01]  /*0d80*/  IABS R13, R12 ;  /* 0x0000000c000d7213 */ /* 0x000fe20000000000 */
[----:B------:R-:W-:Y:S01]  /*0d90*/  @!P2 IMAD.IADD R3, R3, 0x1, -R2 ;  /* 0x000000010303a824 */ /* 0x000fe200078e0a02 */
[----:B------:R-:W-:-:S02]  /*0da0*/  IABS R15, R14 ;  /* 0x0000000e000f7213 */ /* 0x000fc40000000000 */
[----:B------:R-:W-:Y:S01]  /*0db0*/  ISETP.GE.AND P2, PT, R20, RZ, PT ;  /* 0x000000ff1400720c */ /* 0x000fe20003f46270 */
[--C-:B------:R-:W-:Y:S01]  /*0dc0*/  @!P3 IMAD.IADD R7, R7, 0x1, -R2.reuse ;  /* 0x000000010707b824 */ /* 0x100fe200078e0a02 */
[----:B------:R-:W-:Y:S01]  /*0dd0*/  IABS R19, R18 ;  /* 0x0000001200137213 */ /* 0x000fe20000000000 */
[----:B------:R-:W-:Y:S01]  /*0de0*/  @!P5 IMAD.IADD R11, R11, 0x1, -R2 ;  /* 0x000000010b0bd824 */ /* 0x000fe200078e0a02 */
[C---:B------:R-:W-:Y:S01]  /*0df0*/  ISETP.GT.U32.AND P5, PT, R2.reuse, R3, PT ;  /* 0x000000030200720c */ /* 0x040fe20003fa4070 */
[C---:B------:R-:W-:Y:S01]  /*0e00*/  IMAD.HI.U32 R6, R5.reuse, R13, RZ ;  /* 0x0000000d05067227 */ /* 0x040fe200078e00ff */
[----:B------:R-:W-:Y:S02]  /*0e10*/  ISETP.GT.U32.AND P3, PT, R2, R7, PT ;  /* 0x000000070200720c */ /* 0x000fe40003f64070 */
[----:B------:R-:W-:Y:S01]  /*0e20*/  IABS R73, R22 ;  /* 0x0000001600497213 */ /* 0x000fe20000000000 */
[----:B------:R-:W-:-:S04]  /*0e30*/  IMAD.HI.U32 R8, R5, R15, RZ ;  /* 0x0000000f05087227 */ /* 0x000fc800078e00ff */
[----:B------:R-:W-:Y:S02]  /*0e40*/  IMAD.MOV R6, RZ, RZ, -R6 ;  /* 0x000000ffff067224 */ /* 0x000fe400078e0a06 */
[----:B------:R-:W-:Y:S02]  /*0e50*/  IMAD.MOV R10, RZ, RZ, -R8 ;  /* 0x000000ffff0a7224 */ /* 0x000fe400078e0a08 */
[C---:B------:R-:W-:Y:S02]  /*0e60*/  IMAD R13, R2.reuse, R6, R13 ;  /* 0x00000006020d7224 */ /* 0x040fe400078e020d */
[--C-:B------:R-:W-:Y:S02]  /*0e70*/  @!P0 IMAD.IADD R9, R9, 0x1, -R2.reuse ;  /* 0x0000000109098824 */ /* 0x100fe400078e0a02 */
[C---:B------:R-:W-:Y:S02]  /*0e80*/  IMAD R15, R2.reuse, R10, R15 ;  /* 0x0000000a020f7224 */ /* 0x040fe400078e020f */
[----:B------:R-:W-:Y:S01]  /*0e90*/  @!P5 IMAD.IADD R3, R3, 0x1, -R2 ;  /* 0x000000010303d824 */ /* 0x000fe200078e0a02 */
[C---:B------:R-:W-:Y:S01]  /*0ea0*/  ISETP.GT.U32.AND P5, PT, R2.reuse, R13, PT ;  /* 0x0000000d0200720c */ /* 0x040fe20003fa4070 */
[----:B------:R-:W-:Y:S01]  /*0eb0*/  IMAD.HI.U32 R6, R5, R17, RZ ;  /* 0x0000001105067227 */ /* 0x000fe200078e00ff */
[----:B------:R-:W-:-:S03]  /*0ec0*/  ISETP.GT.U32.AND P0, PT, R2, R9, PT ;  /* 0x000000090200720c */ /* 0x000fc60003f04070 */
[----:B------:R-:W-:Y:S01]  /*0ed0*/  @!P3 IMAD.IADD R7, R7, 0x1, -R2 ;  /* 0x000000010707b824 */ /* 0x000fe200078e0a02 */
[----:B------:R-:W-:Y:S01]  /*0ee0*/  ISETP.GT.U32.AND P3, PT, R2, R15, PT ;  /* 0x0000000f0200720c */ /* 0x000fe20003f64070 */
[----:B------:R-:W-:Y:S02]  /*0ef0*/  IMAD.MOV R6, RZ, RZ, -R6 ;  /* 0x000000ffff067224 */ /* 0x000fe400078e0a06 */
[----:B------:R-:W-:-:S04]  /*0f00*/  IMAD.HI.U32 R8, R5, R19, RZ ;  /* 0x0000001305087227 */ /* 0x000fc800078e00ff */
[C---:B------:R-:W-:Y:S02]  /*0f10*/  IMAD R17, R2.reuse, R6, R17 ;  /* 0x0000000602117224 */ /* 0x040fe400078e0211 */
[--C-:B------:R-:W-:Y:S02]  /*0f20*/  @!P5 IMAD.IADD R13, R13, 0x1, -R2.reuse ;  /* 0x000000010d0dd824 */ /* 0x100fe400078e0a02 */
[----:B------:R-:W-:Y:S01]  /*0f30*/  IMAD.MOV.U32 R87, RZ, RZ, R11 ;  /* 0x000000ffff577224 */ /* 0x000fe200078e000b */
[----:B------:R-:W-:Y:S01]  /*0f40*/  ISETP.GT.U32.AND P5, PT, R2, R17, PT ;  /* 0x000000110200720c */ /* 0x000fe20003fa4070 */
[----:B------:R-:W-:Y:S01]  /*0f50*/  @!P0 IMAD.IADD R9, R9, 0x1, -R2 ;  /* 0x0000000109098824 */ /* 0x000fe200078e0a02 */
[----:B------:R-:W-:Y:S01]  /*0f60*/  ISETP.GE.AND P0, PT, R14, RZ, PT ;  /* 0x000000ff0e00720c */ /* 0x000fe20003f06270 */
[----:B------:R-:W-:Y:S02]  /*0f70*/  IMAD.MOV R8, RZ, RZ, -R8 ;  /* 0x000000ffff087224 */ /* 0x000fe400078e0a08 */
[----:B------:R-:W-:-:S02]  /*0f80*/  VIADD R14, R0, 0x9 ;  /* 0x00000009000e7836 */ /* 0x000fc40000000000 */
[----:B------:R-:W-:Y:S02]  /*0f90*/  IMAD.MOV.U32 R49, RZ, RZ, R3 ;  /* 0x000000ffff317224 */ /* 0x000fe400078e0003 */
[----:B------:R-:W-:Y:S01]  /*0fa0*/  @!P3 IMAD.IADD R15, R15, 0x1, -R2 ;  /* 0x000000010f0fb824 */ /* 0x000fe200078e0a02 */
[----:B------:R-:W-:Y:S01]  /*0fb0*/  IABS R10, R14 ;  /* 0x0000000e000a7213 */ /* 0x000fe20000000000 */
[----:B------:R-:W-:Y:S01]  /*0fc0*/  @!P2 IMAD.MOV R87, RZ, RZ, -R87 ;  /* 0x000000ffff57a224 */ /* 0x000fe200078e0a57 */
[----:B------:R-:W-:Y:S01]  /*0fd0*/  ISETP.GE.AND P2, PT, R12, RZ, PT ;  /* 0x000000ff0c00720c */ /* 0x000fe20003f46270 */
[C---:B------:R-:W-:Y:S01]  /*0fe0*/  IMAD R19, R2.reuse, R8, R19 ;  /* 0x0000000802137224 */ /* 0x040fe200078e0213 */
[----:B------:R-:W-:Y:S01]  /*0ff0*/  ISETP.GT.U32.AND P3, PT, R2, R13, PT ;  /* 0x0000000d0200720c */ /* 0x000fe20003f64070 */
[----:B------:R-:W-:Y:S02]  /*1000*/  IMAD.MOV.U32 R11, RZ, RZ, R7 ;  /* 0x000000ffff0b7224 */ /* 0x000fe400078e0007 */
[----:B------:R-:W-:-:S02]  /*1010*/  VIADD R12, R0, 0x8 ;  /* 0x00000008000c7836 */ /* 0x000fc40000000000 */
[----:B------:R-:W-:Y:S01]  /*1020*/  @!P1 IMAD.MOV R49, RZ, RZ, -R49 ;  /* 0x000000ffff319224 */ /* 0x000fe200078e0a31 */
[C---:B------:R-:W-:Y:S01]  /*1030*/  ISETP.GT.U32.AND P1, PT, R2.reuse, R15, PT ;  /* 0x0000000f0200720c */ /* 0x040fe20003f24070 */
[----:B------:R-:W-:Y:S01]  /*1040*/  @!P6 IMAD.MOV R11, RZ, RZ, -R11 ;  /* 0x000000ffff0be224 */ /* 0x000fe200078e0a0b */
[----:B------:R-:W-:Y:S01]  /*1050*/  ISETP.GT.U32.AND P6, PT, R2, R19, PT ;  /* 0x000000130200720c */ /* 0x000fe20003fc4070 */
[----:B------:R-:W-:Y:S01]  /*1060*/  IMAD.HI.U32 R6, R5, R10, RZ ;  /* 0x0000000a05067227 */ /* 0x000fe200078e00ff */
[----:B------:R-:W-:-:S03]  /*1070*/  IABS R8, R12 ;  /* 0x0000000c00087213 */ /* 0x000fc60000000000 */
[----:B------:R-:W-:Y:S02]  /*1080*/  IMAD.MOV.U32 R51, RZ, RZ, R9 ;  /* 0x000000ffff337224 */ /* 0x000fe400078e0009 */
[----:B------:R-:W-:Y:S01]  /*1090*/  @!P5 IMAD.IADD R17, R17, 0x1, -R2 ;  /* 0x000000011111d824 */ /* 0x000fe200078e0a02 */
[----:B------:R-:W-:Y:S01]  /*10a0*/  ISETP.GE.AND P5, PT, R16, RZ, PT ;  /* 0x000000ff1000720c */ /* 0x000fe20003fa6270 */
[----:B------:R-:W-:-:S04]  /*10b0*/  IMAD.HI.U32 R3, R5, R8, RZ ;  /* 0x0000000805037227 */ /* 0x000fc800078e00ff */
[----:B------:R-:W-:Y:S02]  /*10c0*/  IMAD.MOV R7, RZ, RZ, -R6 ;  /* 0x000000ffff077224 */ /* 0x000fe400078e0a06 */
[----:B------:R-:W-:Y:S01]  /*10d0*/  @!P4 IMAD.MOV R51, RZ, RZ, -R51 ;  /* 0x000000ffff33c224 */ /* 0x000fe200078e0a33 */
[----:B------:R-:W-:Y:S01]  /*10e0*/  ISETP.GT.U32.AND P4, PT, R2, R17, PT ;  /* 0x000000110200720c */ /* 0x000fe20003f84070 */
[----:B------:R-:W-:Y:S02]  /*10f0*/  IMAD.MOV R3, RZ, RZ, -R3 ;  /* 0x000000ffff037224 */ /* 0x000fe400078e0a03 */
[----:B------:R-:W-:Y:S01]  /*1100*/  @!P1 IMAD.IADD R15, R15, 0x1, -R2 ;  /* 0x000000010f0f9824 */ /* 0x000fe200078e0a02 */
[----:B------:R-:W-:Y:S01]  /*1110*/  ISETP.GE.AND P1, PT, R12, RZ, PT ;  /* 0x000000ff0c00720c */ /* 0x000fe20003f26270 */
[----:B------:R-:W-:Y:S02]  /*1120*/  IMAD R7, R2, R7, R10 ;  /* 0x0000000702077224 */ /* 0x000fe400078e020a */
[----:B------:R-:W-:-:S02]  /*1130*/  @!P6 IMAD.IADD R19, R19, 0x1, -R2 ;  /* 0x000000011313e824 */ /* 0x000fc400078e0a02 */
[----:B------:R-:W-:Y:S01]  /*1140*/  @!P3 IMAD.IADD R13, R13, 0x1, -R2 ;  /* 0x000000010d0db824 */ /* 0x000fe200078e0a02 */
[----:B------:R-:W-:Y:S01]  /*1150*/  ISETP.GE.AND P3, PT, R18, RZ, PT ;  /* 0x000000ff1200720c */ /* 0x000fe20003f66270 */
[C---:B------:R-:W-:Y:S01]  /*1160*/  IMAD R3, R2.reuse, R3, R8 ;  /* 0x0000000302037224 */ /* 0x040fe200078e0208 */
[C---:B------:R-:W-:Y:S01]  /*1170*/  ISETP.GT.U32.AND P6, PT, R2.reuse, R19, PT ;  /* 0x000000130200720c */ /* 0x040fe20003fc4070 */
[----:B------:R-:W-:Y:S01]  /*1180*/  @!P0 IMAD.MOV R15, RZ, RZ, -R15 ;  /* 0x000000ffff0f8224 */ /* 0x000fe200078e0a0f */
[C---:B------:R-:W-:Y:S01]  /*1190*/  ISETP.GT.U32.AND P0, PT, R2.reuse, R7, PT ;  /* 0x000000070200720c */ /* 0x040fe20003f04070 */
[----:B------:R-:W-:Y:S01]  /*11a0*/  @!P2 IMAD.MOV R13, RZ, RZ, -R13 ;  /* 0x000000ffff0da224 */ /* 0x000fe200078e0a0d */
[----:B------:R-:W-:Y:S01]  /*11b0*/  ISETP.GT.U32.AND P2, PT, R2, R3, PT ;  /* 0x000000030200720c */ /* 0x000fe20003f44070 */
[----:B------:R-:W-:Y:S02]  /*11c0*/  VIADD R6, R0, 0xa ;  /* 0x0000000a00067836 */ /* 0x000fe40000000000 */
[--C-:B------:R-:W-:Y:S01]  /*11d0*/  @!P4 IMAD.IADD R17, R17, 0x1, -R2.reuse ;  /* 0x000000011111c824 */ /* 0x100fe200078e0a02 */
[----:B------:R-:W-:Y:S01]  /*11e0*/  ISETP.GE.AND P4, PT, R14, RZ, PT ;  /* 0x000000ff0e00720c */ /* 0x000fe20003f86270 */
[----:B------:R-:W-:Y:S01]  /*11f0*/  VIADD R8, R0, 0xc ;  /* 0x0000000c00087836 */ /* 0x000fe20000000000 */
[----:B------:R-:W-:Y:S01]  /*1200*/  IABS R9, R6 ;  /* 0x0000000600097213 */ /* 0x000fe20000000000 */
[----:B------:R-:W-:Y:S01]  /*1210*/  @!P5 IMAD.MOV R17, RZ, RZ, -R17 ;  /* 0x000000ffff11d224 */ /* 0x000fe200078e0a11 */
[----:B------:R-:W-:Y:S01]  /*1220*/  ISETP.GE.AND P5, PT, R6, RZ, PT ;  /* 0x000000ff0600720c */ /* 0x000fe20003fa6270 */
[----:B------:R-:W-:Y:S01]  /*1230*/  VIADD R6, R0, 0xb ;  /* 0x0000000b00067836 */ /* 0x000fe20000000000 */
[----:B------:R-:W-:Y:S01]  /*1240*/  IABS R27, R8 ;  /* 0x00000008001b7213 */ /* 0x000fe20000000000 */
[----:B------:R-:W-:-:S02]  /*1250*/  @!P0 IMAD.IADD R7, R7, 0x1, -R2 ;  /* 0x0000000107078824 */ /* 0x000fc400078e0a02 */
[--C-:B------:R-:W-:Y:S01]  /*1260*/  @!P6 IMAD.IADD R19, R19, 0x1, -R2.reuse ;  /* 0x000000011313e824 */ /* 0x100fe200078e0a02 */
[----:B------:R-:W-:Y:S01]  /*1270*/  ISETP.GE.AND P6, PT, R6, RZ, PT ;  /* 0x000000ff0600720c */ /* 0x000fe20003fc6270 */
[----:B------:R-:W-:Y:S01]  /*1280*/  @!P2 IMAD.IADD R3, R3, 0x1, -R2 ;  /* 0x000000010303a824 */ /* 0x000fe200078e0a02 */
[----:B------:R-:W-:Y:S01]  /*1290*/  IABS R21, R6 ;  /* 0x0000000600157213 */ /* 0x000fe20000000000 */
[----:B------:R-:W-:Y:S01]  /*12a0*/  IMAD.HI.U32 R6, R5, R9, RZ ;  /* 0x0000000905067227 */ /* 0x000fe200078e00ff */
[C---:B------:R-:W-:Y:S02]  /*12b0*/  ISETP.GT.U32.AND P0, PT, R2.reuse, R7, PT ;  /* 0x000000070200720c */ /* 0x040fe40003f04070 */
[----:B------:R-:W-:Y:S01]  /*12c0*/  ISETP.GT.U32.AND P2, PT, R2, R3, PT ;  /* 0x000000030200720c */ /* 0x000fe20003f44070 */
[----:B------:R-:W-:Y:S02]  /*12d0*/  IMAD.MOV R6, RZ, RZ, -R6 ;  /* 0x000000ffff067224 */ /* 0x000fe400078e0a06 */
[----:B------:R-:W-:-:S02]  /*12e0*/  VIADD R12, R0, 0xd ;  /* 0x0000000d000c7836 */ /* 0x000fc40000000000 */
[----:B------:R-:W-:Y:S02]  /*12f0*/  IMAD R9, R2, R6, R9 ;  /* 0x0000000602097224 */ /* 0x000fe400078e0209 */
[----:B------:R-:W-:Y:S01]  /*1300*/  IMAD.HI.U32 R6, R5, R21, RZ ;  /* 0x0000001505067227 */ /* 0x000fe200078e00ff */
[----:B------:R-:W-:-:S03]  /*1310*/  IABS R10, R12 ;  /* 0x0000000c000a7213 */ /* 0x000fc60000000000 */
[----:B------:R-:W-:Y:S02]  /*1320*/  IMAD.MOV R6, RZ, RZ, -R6 ;  /* 0x000000ffff067224 */ /* 0x000fe400078e0a06 */
[--C-:B------:R-:W-:Y:S01]  /*1330*/  @!P0 IMAD.IADD R7, R7, 0x1, -R2.reuse ;  /* 0x0000000107078824 */ /* 0x100fe200078e0a02 */
[----:B------:R-:W-:Y:S01]  /*1340*/  ISETP.GE.AND P0, PT, R12, RZ, PT ;  /* 0x000000ff0c00720c */ /* 0x000fe20003f06270 */
[----:B------:R-:W-:Y:S01]  /*1350*/  @!P2 IMAD.IADD R3, R3, 0x1, -R2 ;  /* 0x000000010303a824 */ /* 0x000fe200078e0a02 */
[C---:B------:R-:W-:Y:S01]  /*1360*/  ISETP.GT.U32.AND P2, PT, R2.reuse, R9, PT ;  /* 0x000000090200720c */ /* 0x040fe20003f44070 */
[----:B------:R-:W-:Y:S02]  /*1370*/  IMAD R21, R2, R6, R21 ;  /* 0x0000000602157224 */ /* 0x000fe400078e0215 */
[----:B------:R-:W-:Y:S02]  /*1380*/  IMAD.MOV.U32 R57, RZ, RZ, R7 ;  /* 0x000000ffff397224 */ /* 0x000fe400078e0007 */
[----:B------:R-:W-:Y:S01]  /*1390*/  @!P3 IMAD.MOV R19, RZ, RZ, -R19 ;  /* 0x000000ffff13b224 */ /* 0x000fe200078e0a13 */
[----:B------:R-:W-:Y:S01]  /*13a0*/  ISETP.GE.AND P3, PT, R8, RZ, PT ;  /* 0x000000ff0800720c */ /* 0x000fe20003f66270 */
[----:B------:R-:W-:Y:S01]  /*13b0*/  @!P4 IMAD.MOV R57, RZ, RZ, -R57 ;  /* 0x000000ffff39c224 */ /* 0x000fe200078e0a39 */
[----:B------:R-:W-:Y:S01]  /*13c0*/  ISETP.GT.U32.AND P4, PT, R2, R21, PT ;  /* 0x000000150200720c */ /* 0x000fe20003f84070 */
[----:B------:R-:W-:-:S04]  /*13d0*/  IMAD.HI.U32 R8, R5, R27, RZ ;  /* 0x0000001b05087227 */ /* 0x000fc800078e00ff */
[----:B------:R-:W-:Y:S02]  /*13e0*/  IMAD.MOV R8, RZ, RZ, -R8 ;  /* 0x000000ffff087224 */ /* 0x000fe400078e0a08 */
[----:B------:R-:W-:Y:S02]  /*13f0*/  IMAD.MOV.U32 R6, RZ, RZ, R10 ;  /* 0x000000ffff067224 */ /* 0x000fe400078e000a */
[----:B------:R-:W-:Y:S02]  /*1400*/  IMAD.MOV.U32 R23, RZ, RZ, R3 ;  /* 0x000000ffff177224 */ /* 0x000fe400078e0003 */
[----:B------:R-:W-:Y:S02]  /*1410*/  @!P2 IMAD.IADD R9, R9, 0x1, -R2 ;  /* 0x000000010909a824 */ /* 0x000fe400078e0a02 */
[----:B------:R-:W-:Y:S02]  /*1420*/  IMAD R27, R2, R8, R27 ;  /* 0x00000008021b7224 */ /* 0x000fe400078e021b */
[----:B------:R-:W-:-:S02]  /*1430*/  VIADD R8, R0, 0xe ;  /* 0x0000000e00087836 */ /* 0x000fc40000000000 */
[----:B------:R-:W-:-:S03]  /*1440*/  IMAD.HI.U32 R3, R5, R6, RZ ;  /* 0x0000000605037227 */ /* 0x000fc600078e00ff */
[----:B------:R-:W-:Y:S01]  /*1450*/  ISETP.GE.AND P2, PT, R8, RZ, PT ;  /* 0x000000ff0800720c */ /* 0x000fe20003f46270 */
[----:B------:R-:W-:Y:S01]  /*1460*/  @!P1 IMAD.MOV R23, RZ, RZ, -R23 ;  /* 0x000000ffff179224 */ /* 0x000fe200078e0a17 */
[----:B------:R-:W-:Y:S01]  /*1470*/  ISETP.GT.U32.AND P1, PT, R2, R9, PT ;  /* 0x000000090200720c */ /* 0x000fe20003f24070 */
[----:B------:R-:W-:Y:S01]  /*1480*/  @!P4 IMAD.IADD R21, R21, 0x1, -R2 ;  /* 0x000000011515c824 */ /* 0x000fe200078e0a02 */
[----:B------:R-:W-:Y:S01]  /*1490*/  IABS R8, R8 ;  /* 0x0000000800087213 */ /* 0x000fe20000000000 */
[----:B------:R-:W-:Y:S02]  /*14a0*/  VIADD R14, R0, 0xf ;  /* 0x0000000f000e7836 */ /* 0x000fe40000000000 */
[----:B------:R-:W-:Y:S01]  /*14b0*/  IMAD.MOV R3, RZ, RZ, -R3 ;  /* 0x000000ffff037224 */ /* 0x000fe200078e0a03 */
[----:B------:R-:W-:Y:S01]  /*14c0*/  ISETP.GT.U32.AND P4, PT, R2, R21, PT ;  /* 0x000000150200720c */ /* 0x000fe20003f84070 */
[----:B------:R-:W-:Y:S01]  /*14d0*/  VIADD R16, R0, 0x10 ;  /* 0x0000001000107836 */ /* 0x000fe20000000000 */
[----:B------:R-:W-:Y:S01]  /*14e0*/  IABS R31, R14 ;  /* 0x0000000e001f7213 */ /* 0x000fe20000000000 */
[----:B------:R-:W-:-:S02]  /*14f0*/  IMAD R3, R2, R3, R6 ;  /* 0x0000000302037224 */ /* 0x000fc400078e0206 */
[----:B------:R-:W-:Y:S01]  /*1500*/  IMAD.HI.U32 R6, R5, R8, RZ ;  /* 0x0000000805067227 */ /* 0x000fe200078e00ff */
[----:B------:R-:W-:-:S03]  /*1510*/  IABS R33, R16 ;  /* 0x0000001000217213 */ /* 0x000fc60000000000 */
[----:B------:R-:W-:-:S04]  /*1520*/  IMAD.HI.U32 R7, R5, R31, RZ ;  /* 0x0000001f05077227 */ /* 0x000fc800078e00ff */
[----:B------:R-:W-:Y:S02]  /*1530*/  IMAD.MOV R25, RZ, RZ, -R6 ;  /* 0x000000ffff197224 */ /* 0x000fe400078e0a06 */
[----:B------:R-:W-:Y:S01]  /*1540*/  @!P1 IMAD.IADD R9, R9, 0x1, -R2 ;  /* 0x0000000109099824 */ /* 0x000fe200078e0a02 */
[----:B------:R-:W-:Y:S01]  /*1550*/  ISETP.GT.U32.AND P1, PT, R2, R27, PT ;  /* 0x0000001b0200720c */ /* 0x000fe20003f24070 */
[----:B------:R-:W-:Y:S02]  /*1560*/  VIADD R20, R0, 0x12 ;  /* 0x0000001200147836 */ /* 0x000fe40000000000 */
[----:B------:R-:W-:Y:S02]  /*1570*/  IMAD.MOV R10, RZ, RZ, -R7 ;  /* 0x000000ffff0a7224 */ /* 0x000fe400078e0a07 */
[C---:B------:R-:W-:Y:S01]  /*1580*/  IMAD R7, R2.reuse, R25, R8 ;  /* 0x0000001902077224 */ /* 0x040fe200078e0208 */
[----:B------:R-:W-:Y:S01]  /*1590*/  IABS R8, R20 ;  /* 0x0000001400087213 */ /* 0x000fe20000000000 */
[----:B------:R-:W-:Y:S01]  /*15a0*/  @!P4 IMAD.IADD R21, R21, 0x1, -R2 ;  /* 0x000000011515c824 */ /* 0x000fe200078e0a02 */
[----:B------:R-:W-:Y:S01]  /*15b0*/  ISETP.GT.U32.AND P4, PT, R2, R3, PT ;  /* 0x000000030200720c */ /* 0x000fe20003f84070 */
[----:B------:R-:W-:-:S02]  /*15c0*/  IMAD.MOV.U32 R25, RZ, RZ, R9 ;  /* 0x000000ffff197224 */ /* 0x000fc400078e0009 */
[----:B------:R-:W-:-:S04]  /*15d0*/  IMAD.HI.U32 R6, R5, R33, RZ ;  /* 0x0000002105067227 */ /* 0x000fc800078e00ff */
[----:B------:R-:W-:Y:S01]  /*15e0*/  @!P5 IMAD.MOV R25, RZ, RZ, -R25 ;  /* 0x000000ffff19d224 */ /* 0x000fe200078e0a19 */
[C---:B------:R-:W-:Y:S01]  /*15f0*/  ISETP.GT.U32.AND P5, PT, R2.reuse, R7, PT ;  /* 0x000000070200720c */ /* 0x040fe20003fa4070 */
[----:B------:R-:W-:Y:S02]  /*1600*/  IMAD R31, R2, R10, R31 ;  /* 0x0000000a021f7224 */ /* 0x000fe400078e021f */
[----:B------:R-:W-:Y:S02]  /*1610*/  IMAD.MOV.U32 R10, RZ, RZ, R8 ;  /* 0x000000ffff0a7224 */ /* 0x000fe400078e0008 */
[----:B------:R-:W-:Y:S02]  /*1620*/  IMAD.MOV R8, RZ, RZ, -R6 ;  /* 0x000000ffff087224 */ /* 0x000fe400078e0a06 */
[----:B------:R-:W-:Y:S02]  /*1630*/  VIADD R18, R0, 0x11 ;  /* 0x0000001100127836 */ /* 0x000fe40000000000 */
[----:B------:R-:W-:-:S02]  /*1640*/  @!P1 IMAD.IADD R27, R27, 0x1, -R2 ;  /* 0x000000011b1b9824 */ /* 0x000fc400078e0a02 */
[C---:B------:R-:W-:Y:S01]  /*1650*/  IMAD R33, R2.reuse, R8, R33 ;  /* 0x0000000802217224 */ /* 0x040fe200078e0221 */
[----:B------:R-:W-:Y:S01]  /*1660*/  IABS R12, R18 ;  /* 0x00000012000c7213 */ /* 0x000fe20000000000 */
[----:B------:R-:W-:Y:S01]  /*1670*/  IMAD.MOV.U32 R59, RZ, RZ, R21 ;  /* 0x000000ffff3b7224 */ /* 0x000fe200078e0015 */
[----:B------:R-:W-:Y:S01]  /*1680*/  ISETP.GT.U32.AND P1, PT, R2, R27, PT ;  /* 0x0000001b0200720c */ /* 0x000fe20003f24070 */
[----:B------:R-:W-:-:S04]  /*1690*/  IMAD.HI.U32 R8, R5, R10, RZ ;  /* 0x0000000a05087227 */ /* 0x000fc800078e00ff */
[----:B------:R-:W-:Y:S01]  /*16a0*/  @!P4 IMAD.IADD R3, R3, 0x1, -R2 ;  /* 0x000000010303c824 */ /* 0x000fe200078e0a02 */
[C---:B------:R-:W-:Y:S01]  /*16b0*/  ISETP.GT.U32.AND P4, PT, R2.reuse, R33, PT ;  /* 0x000000210200720c */ /* 0x040fe20003f84070 */
[----:B------:R-:W-:Y:S01]  /*16c0*/  @!P6 IMAD.MOV R59, RZ, RZ, -R59 ;  /* 0x000000ffff3be224 */ /* 0x000fe200078e0a3b */
[C---:B------:R-:W-:Y:S01]  /*16d0*/  ISETP.GT.U32.AND P6, PT, R2.reuse, R31, PT ;  /* 0x0000001f0200720c */ /* 0x040fe20003fc4070 */
[----:B------:R-:W-:Y:S02]  /*16e0*/  IMAD.MOV R21, RZ, RZ, -R8 ;  /* 0x000000ffff157224 */ /* 0x000fe400078e0a08 */
[----:B------:R-:W-:Y:S01]  /*16f0*/  @!P5 IMAD.IADD R7, R7, 0x1, -R2 ;  /* 0x000000010707d824 */ /* 0x000fe200078e0a02 */
[----:B------:R-:W-:Y:S01]  /*1700*/  ISETP.GT.U32.AND P5, PT, R2, R3, PT ;  /* 0x000000030200720c */ /* 0x000fe20003fa4070 */
[----:B------:R-:W-:-:S04]  /*1710*/  IMAD.HI.U32 R6, R5, R12, RZ ;  /* 0x0000000c05067227 */ /* 0x000fc800078e00ff */
[----:B------:R-:W-:Y:S02]  /*1720*/  IMAD R21, R2, R21, R10 ;  /* 0x0000001502157224 */ /* 0x000fe400078e020a */
[----:B------:R-:W-:Y:S02]  /*1730*/  VIADD R10, R0, 0x13 ;  /* 0x00000013000a7836 */ /* 0x000fe40000000000 */
[----:B------:R-:W-:Y:S02]  /*1740*/  IMAD.MOV R9, RZ, RZ, -R6 ;  /* 0x000000ffff097224 */ /* 0x000fe400078e0a06 */
[----:B------:R-:W-:Y:S01]  /*1750*/  @!P1 IMAD.IADD R27, R27, 0x1, -R2 ;  /* 0x000000011b1b9824 */ /* 0x000fe200078e0a02 */
[----:B------:R-:W-:Y:S01]  /*1760*/  IABS R35, R10 ;  /* 0x0000000a00237213 */ /* 0x000fe20000000000 */
[----:B------:R-:W-:Y:S01]  /*1770*/  IMAD R9, R2, R9, R12 ;  /* 0x0000000902097224 */ /* 0x000fe200078e020c */
[----:B------:R-:W-:Y:S01]  /*1780*/  ISETP.GE.AND P1, PT, R14, RZ, PT ;  /* 0x000000ff0e00720c */ /* 0x000fe20003f26270 */
[----:B------:R-:W-:Y:S01]  /*1790*/  @!P6 IMAD.IADD R31, R31, 0x1, -R2 ;  /* 0x000000011f1fe824 */ /* 0x000fe200078e0a02 */
[----:B------:R-:W-:Y:S01]  /*17a0*/  ISETP.GT.U32.AND P6, PT, R2, R7, PT ;  /* 0x000000070200720c */ /* 0x000fe20003fc4070 */
[----:B------:R-:W-:-:S02]  /*17b0*/  VIADD R12, R0, 0x14 ;  /* 0x00000014000c7836 */ /* 0x000fc40000000000 */
[----:B------:R-:W-:Y:S01]  /*17c0*/  @!P5 IMAD.IADD R3, R3, 0x1, -R2 ;  /* 0x000000010303d824 */ /* 0x000fe200078e0a02 */
[----:B------:R-:W-:Y:S01]  /*17d0*/  ISETP.GT.U32.AND P5, PT, R2, R9, PT ;  /* 0x000000090200720c */ /* 0x000fe20003fa4070 */
[----:B------:R-:W-:Y:S01]  /*17e0*/  IMAD.HI.U32 R6, R5, R35, RZ ;  /* 0x0000002305067227 */ /* 0x000fe200078e00ff */
[----:B------:R-:W-:-:S03]  /*17f0*/  IABS R39, R12 ;  /* 0x0000000c00277213 */ /* 0x000fc60000000000 */
[----:B------:R-:W-:Y:S01]  /*1800*/  @!P3 IMAD.MOV R27, RZ, RZ, -R27 ;  /* 0x000000ffff1bb224 */ /* 0x000fe200078e0a1b */
[----:B------:R-:W-:Y:S01]  /*1810*/  ISETP.GT.U32.AND P3, PT, R2, R31, PT ;  /* 0x0000001f0200720c */ /* 0x000fe20003f64070 */
[----:B------:R-:W-:Y:S02]  /*1820*/  IMAD.MOV R6, RZ, RZ, -R6 ;  /* 0x000000ffff067224 */ /* 0x000fe400078e0a06 */
[----:B------:R-:W-:Y:S02]  /*1830*/  VIADD R14, R0, 0x15 ;  /* 0x00000015000e7836 */ /* 0x000fe40000000000 */
[----:B------:R-:W-:Y:S02]  /*1840*/  IMAD R35, R2, R6, R35 ;  /* 0x0000000602237224 */ /* 0x000fe400078e0223 */
[----:B------:R-:W-:Y:S01]  /*1850*/  IMAD.HI.U32 R6, R5, R39, RZ ;  /* 0x0000002705067227 */ /* 0x000fe200078e00ff */
[----:B------:R-:W-:-:S03]  /*1860*/  IABS R41, R14 ;  /* 0x0000000e00297213 */ /* 0x000fc60000000000 */
[--C-:B------:R-:W-:Y:S01]  /*1870*/  @!P6 IMAD.IADD R7, R7, 0x1, -R2.reuse ;  /* 0x000000010707e824 */ /* 0x100fe200078e0a02 */
[----:B------:R-:W-:Y:S01]  /*1880*/  ISETP.GT.U32.AND P6, PT, R2, R21, PT ;  /* 0x000000150200720c */ /* 0x000fe20003fc4070 */
[--C-:B------:R-:W-:Y:S02]  /*1890*/  @!P4 IMAD.IADD R33, R33, 0x1, -R2.reuse ;  /* 0x000000012121c824 */ /* 0x100fe400078e0a02 */
[----:B------:R-:W-:Y:S01]  /*18a0*/  @!P5 IMAD.IADD R9, R9, 0x1, -R2 ;  /* 0x000000010909d824 */ /* 0x000fe200078e0a02 */
[----:B------:R-:W-:Y:S01]  /*18b0*/  ISETP.GE.AND P5, PT, R18, RZ, PT ;  /* 0x000000ff1200720c */ /* 0x000fe20003fa6270 */
[----:B------:R-:W-:Y:S01]  /*18c0*/  IMAD.MOV R6, RZ, RZ, -R6 ;  /* 0x000000ffff067224 */ /* 0x000fe200078e0a06 */
[----:B------:R-:W-:Y:S01]  /*18d0*/  ISETP.GT.U32.AND P4, PT, R2, R33, PT ;  /* 0x000000210200720c */ /* 0x000fe20003f84070 */
[----:B------:R-:W-:Y:S02]  /*18e0*/  IMAD.MOV.U32 R61, RZ, RZ, R3 ;  /* 0x000000ffff3d7224 */ /* 0x000fe400078e0003 */
[----:B------:R-:W-:Y:S01]  /*18f0*/  @!P3 IMAD.IADD R31, R31, 0x1, -R2 ;  /* 0x000000011f1fb824 */ /* 0x000fe200078e0a02 */
[----:B------:R-:W-:Y:S01]  /*1900*/  ISETP.GE.AND P3, PT, R16, RZ, PT ;  /* 0x000000ff1000720c */ /* 0x000fe20003f66270 */
[----:B------:R-:W-:-:S02]  /*1910*/  IMAD R39, R2, R6, R39 ;  /* 0x0000000602277224 */ /* 0x000fc400078e0227 */
[----:B------:R-:W-:Y:S01]  /*1920*/  @!P0 IMAD.MOV R61, RZ, RZ, -R61 ;  /* 0x000000ffff3d8224 */ /* 0x000fe200078e0a3d */
[----:B------:R-:W-:Y:S01]  /*1930*/  ISETP.GT.U32.AND P0, PT, R2, R9, PT ;  /* 0x000000090200720c */ /* 0x000fe20003f04070 */
[----:B------:R-:W-:Y:S02]  /*1940*/  VIADD R16, R0, 0x16 ;  /* 0x0000001600107836 */ /* 0x000fe40000000000 */
[----:B------:R-:W-:Y:S01]  /*1950*/  @!P1 IMAD.MOV R31, RZ, RZ, -R31 ;  /* 0x000000ffff1f9224 */ /* 0x000fe200078e0a1f */
[----:B------:R-:W-:Y:S01]  /*1960*/  ISETP.GT.U32.AND P1, PT, R2, R39, PT ;  /* 0x000000270200720c */ /* 0x000fe20003f24070 */
[----:B------:R-:W-:Y:S01]  /*1970*/  IMAD.HI.U32 R8, R5, R41, RZ ;  /* 0x0000002905087227 */ /* 0x000fe200078e00ff */
[----:B------:R-:W-:-:S03]  /*1980*/  IABS R3, R16 ;  /* 0x0000001000037213 */ /* 0x000fc60000000000 */
[----:B------:R-:W-:Y:S02]  /*1990*/  IMAD.MOV R8, RZ, RZ, -R8 ;  /* 0x000000ffff087224 */ /* 0x000fe400078e0a08 */
[--C-:B------:R-:W-:Y:S01]  /*19a0*/  @!P6 IMAD.IADD R21, R21, 0x1, -R2.reuse ;  /* 0x000000011515e824 */ /* 0x100fe200078e0a02 */
[----:B------:R-:W-:Y:S01]  /*19b0*/  ISETP.GE.AND P6, PT, R20, RZ, PT ;  /* 0x000000ff1400720c */ /* 0x000fe20003fc6270 */
[----:B------:R-:W-:Y:S02]  /*19c0*/  IMAD.MOV.U32 R29, RZ, RZ, R7 ;  /* 0x000000ffff1d7224 */ /* 0x000fe400078e0007 */
[----:B------:R-:W-:Y:S02]  /*19d0*/  IMAD.MOV.U32 R7, RZ, RZ, R3 ;  /* 0x000000ffff077224 */ /* 0x000fe400078e0003 */
[C---:B------:R-:W-:Y:S02]  /*19e0*/  IMAD R41, R2.reuse, R8, R41 ;  /* 0x0000000802297224 */ /* 0x040fe400078e0229 */
[----:B------:R-:W-:Y:S01]  /*19f0*/  @!P2 IMAD.MOV R29, RZ, RZ, -R29 ;  /* 0x000000ffff1da224 */ /* 0x000fe200078e0a1d */
[C---:B------:R-:W-:Y:S01]  /*1a00*/  ISETP.GT.U32.AND P2, PT, R2.reuse, R21, PT ;  /* 0x000000150200720c */ /* 0x040fe20003f44070 */
[----:B------:R-:W-:Y:S01]  /*1a10*/  @!P4 IMAD.IADD R33, R33, 0x1, -R2 ;  /* 0x000000012121c824 */ /* 0x000fe200078e0a02 */
[----:B------:R-:W-:Y:S01]  /*1a20*/  ISETP.GT.U32.AND P4, PT, R2, R35, PT ;  /* 0x000000230200720c */ /* 0x000fe20003f84070 */
[----:B------:R-:W-:-:S02]  /*1a30*/  VIADD R8, R0, 0x17 ;  /* 0x0000001700087836 */ /* 0x000fc40000000000 */
[----:B------:R-:W-:Y:S01]  /*1a40*/  @!P0 IMAD.IADD R9, R9, 0x1, -R2 ;  /* 0x0000000109098824 */ /* 0x000fe200078e0a02 */
[----:B------:R-:W-:Y:S01]  /*1a50*/  ISETP.GT.U32.AND P0, PT, R2, R41, PT ;  /* 0x000000290200720c */ /* 0x000fe20003f04070 */
[----:B------:R-:W-:Y:S01]  /*1a60*/  IMAD.HI.U32 R3, R5, R7, RZ ;  /* 0x0000000705037227 */ /* 0x000fe200078e00ff */
[----:B------:R-:W-:-:S03]  /*1a70*/  IABS R6, R8 ;  /* 0x0000000800067213 */ /* 0x000fc60000000000 */
[----:B------:R-:W-:Y:S01]  /*1a80*/  @!P1 IMAD.IADD R39, R39, 0x1, -R2 ;  /* 0x0000000127279824 */ /* 0x000fe200078e0a02 */
[----:B------:R-:W-:Y:S01]  /*1a90*/  ISETP.GE.AND P1, PT, R16, RZ, PT ;  /* 0x000000ff1000720c */ /* 0x000fe20003f26270 */
[----:B------:R-:W-:Y:S02]  /*1aa0*/  IMAD.MOV.U32 R65, RZ, RZ, R9 ;  /* 0x000000ffff417224 */ /* 0x000fe400078e0009 */
[----:B------:R-:W-:Y:S02]  /*1ab0*/  IMAD.MOV R3, RZ, RZ, -R3 ;  /* 0x000000ffff037224 */ /* 0x000fe400078e0a03 */
[----:B------:R-:W-:Y:S01]  /*1ac0*/  @!P5 IMAD.MOV R65, RZ, RZ, -R65 ;  /* 0x000000ffff41d224 */ /* 0x000fe200078e0a41 */
[C---:B------:R-:W-:Y:S01]  /*1ad0*/  ISETP.GT.U32.AND P5, PT, R2.reuse, R39, PT ;  /* 0x000000270200720c */ /* 0x040fe20003fa4070 */
[----:B------:R-:W-:Y:S02]  /*1ae0*/  IMAD R7, R2, R3, R7 ;  /* 0x0000000302077224 */ /* 0x000fe400078e0207 */
[----:B------:R-:W-:-:S04]  /*1af0*/  IMAD.HI.U32 R3, R5, R6, RZ ;  /* 0x0000000605037227 */ /* 0x000fc800078e00ff */
[--C-:B------:R-:W-:Y:S01]  /*1b00*/  @!P2 IMAD.IADD R21, R21, 0x1, -R2.reuse ;  /* 0x000000011515a824 */ /* 0x100fe200078e0a02 */
[----:B------:R-:W-:Y:S01]  /*1b10*/  ISETP.GE.AND P2, PT, R12, RZ, PT ;  /* 0x000000ff0c00720c */ /* 0x000fe20003f46270 */
[----:B------:R-:W-:Y:S02]  /*1b20*/  @!P4 IMAD.IADD R35, R35, 0x1, -R2 ;  /* 0x000000012323c824 */ /* 0x000fe400078e0a02 */
[----:B------:R-:W-:Y:S02]  /*1b30*/  IMAD.MOV R3, RZ, RZ, -R3 ;  /* 0x000000ffff037224 */ /* 0x000fe400078e0a03 */
[----:B------:R-:W-:Y:S01]  /*1b40*/  IMAD.MOV.U32 R37, RZ, RZ, R21 ;  /* 0x000000ffff257224 */ /* 0x000fe200078e0015 */
[C---:B------:R-:W-:Y:S01]  /*1b50*/  ISETP.GT.U32.AND P4, PT, R2.reuse, R35, PT ;  /* 0x000000230200720c */ /* 0x040fe20003f84070 */
[----:B------:R-:W-:Y:S02]  /*1b60*/  IMAD R21, R2, R3, R6 ;  /* 0x0000000302157224 */ /* 0x000fe400078e0206 */
[----:B------:R-:W-:-:S02]  /*1b70*/  @!P5 IMAD.IADD R39, R39, 0x1, -R2 ;  /* 0x000000012727d824 */ /* 0x000fc400078e0a02 */
[----:B------:R-:W-:Y:S01]  /*1b80*/  VIADD R3, R0, 0x18 ;  /* 0x0000001800037836 */ /* 0x000fe20000000000 */
[----:B------:R-:W-:Y:S01]  /*1b90*/  ISETP.GT.U32.AND P5, PT, R2, R21, PT ;  /* 0x000000150200720c */ /* 0x000fe20003fa4070 */
[----:B------:R-:W-:Y:S01]  /*1ba0*/  @!P3 IMAD.MOV R33, RZ, RZ, -R33 ;  /* 0x000000ffff21b224 */ /* 0x000fe200078e0a21 */
[----:B------:R-:W-:Y:S01]  /*1bb0*/  ISETP.GE.AND P3, PT, R10, RZ, PT ;  /* 0x000000ff0a00720c */ /* 0x000fe20003f66270 */
[----:B------:R-:W-:Y:S01]  /*1bc0*/  @!P6 IMAD.MOV R37, RZ, RZ, -R37 ;  /* 0x000000ffff25e224 */ /* 0x000fe200078e0a25 */
[----:B------:R-:W-:Y:S01]  /*1bd0*/  ISETP.GT.U32.AND P6, PT, R2, R7, PT ;  /* 0x000000070200720c */ /* 0x000fe20003fc4070 */
[----:B------:R-:W-:Y:S01]  /*1be0*/  VIADD R12, R0, 0x19 ;  /* 0x00000019000c7836 */ /* 0x000fe20000000000 */
[----:B------:R-:W-:Y:S01]  /*1bf0*/  IABS R10, R0 ;  /* 0x00000000000a7213 */ /* 0x000fe20000000000 */
[--C-:B------:R-:W-:Y:S01]  /*1c00*/  @!P4 IMAD.IADD R35, R35, 0x1, -R2.reuse ;  /* 0x000000012323c824 */ /* 0x100fe200078e0a02 */
[----:B------:R-:W-:Y:S01]  /*1c10*/  ISETP.GE.AND P4, PT, R14, RZ, PT ;  /* 0x000000ff0e00720c */ /* 0x000fe20003f86270 */
[----:B------:R-:W-:Y:S01]  /*1c20*/  VIADD R14, R0, 0x1a ;  /* 0x0000001a000e7836 */ /* 0x000fe20000000000 */
[----:B------:R-:W-:Y:S01]  /*1c30*/  IABS R47, R12 ;  /* 0x0000000c002f7213 */ /* 0x000fe20000000000 */
[----:B------:R-:W-:Y:S01]  /*1c40*/  IMAD.MOV.U32 R67, RZ, RZ, R35 ;  /* 0x000000ffff437224 */ /* 0x000fe200078e0023 */
[----:B------:R-:W-:Y:S01]  /*1c50*/  IABS R35, R3 ;  /* 0x0000000300237213 */ /* 0x000fe20000000000 */
[--C-:B------:R-:W-:Y:S01]  /*1c60*/  @!P5 IMAD.IADD R21, R21, 0x1, -R2.reuse ;  /* 0x000000011515d824 */ /* 0x100fe200078e0a02 */
[----:B------:R-:W-:Y:S01]  /*1c70*/  IABS R53, R14 ;  /* 0x0000000e00357213 */ /* 0x000fe20000000000 */
[----:B------:R-:W-:-:S02]  /*1c80*/  @!P0 IMAD.IADD R41, R41, 0x1, -R2 ;  /* 0x0000000129298824 */ /* 0x000fc400078e0a02 */
[C---:B------:R-:W-:Y:S01]  /*1c90*/  IMAD.HI.U32 R6, R5.reuse, R35, RZ ;  /* 0x0000002305067227 */ /* 0x040fe200078e00ff */
[C---:B------:R-:W-:Y:S02]  /*1ca0*/  ISETP.GT.U32.AND P5, PT, R2.reuse, R21, PT ;  /* 0x000000150200720c */ /* 0x040fe40003fa4070 */
[----:B------:R-:W-:Y:S01]  /*1cb0*/  ISETP.GT.U32.AND P0, PT, R2, R41, PT ;  /* 0x000000290200720c */ /* 0x000fe20003f04070 */
[----:B------:R-:W-:Y:S02]  /*1cc0*/  IMAD.MOV R6, RZ, RZ, -R6 ;  /* 0x000000ffff067224 */ /* 0x000fe400078e0a06 */
[----:B------:R-:W-:Y:S01]  /*1cd0*/  @!P3 IMAD.MOV R67, RZ, RZ, -R67 ;  /* 0x000000ffff43b224 */ /* 0x000fe200078e0a43 */
[----:B------:R-:W-:Y:S01]  /*1ce0*/  ISETP.GE.AND P3, PT, R8, RZ, PT ;  /* 0x000000ff0800720c */ /* 0x000fe20003f66270 */
[----:B------:R-:W-:Y:S02]  /*1cf0*/  IMAD R35, R2, R6, R35 ;  /* 0x0000000602237224 */ /* 0x000fe400078e0223 */
[----:B------:R-:W-:-:S04]  /*1d00*/  IMAD.HI.U32 R8, R5, R47, RZ ;  /* 0x0000002f05087227 */ /* 0x000fc800078e00ff */
[----:B------:R-:W-:Y:S01]  /*1d10*/  @!P5 IMAD.IADD R21, R21, 0x1, -R2 ;  /* 0x000000011515d824 */ /* 0x000fe200078e0a02 */
[----:B------:R-:W-:Y:S01]  /*1d20*/  ISETP.GT.U32.AND P5, PT, R2, R35, PT ;  /* 0x000000230200720c */ /* 0x000fe20003fa4070 */
[----:B------:R-:W-:-:S04]  /*1d30*/  IMAD.HI.U32 R9, R5, R53, RZ ;  /* 0x0000003505097227 */ /* 0x000fc800078e00ff */
[----:B------:R-:W-:Y:S02]  /*1d40*/  @!P6 IMAD.IADD R7, R7, 0x1, -R2 ;  /* 0x000000010707e824 */ /* 0x000fe400078e0a02 */
[----:B------:R-:W-:Y:S02]  /*1d50*/  IMAD.MOV R8, RZ, RZ, -R8 ;  /* 0x000000ffff087224 */ /* 0x000fe400078e0a08 */
[----:B------:R-:W-:Y:S01]  /*1d60*/  IMAD.MOV R9, RZ, RZ, -R9 ;  /* 0x000000ffff097224 */ /* 0x000fe200078e0a09 */
[C---:B------:R-:W-:Y:S01]  /*1d70*/  ISETP.GT.U32.AND P6, PT, R2.reuse, R7, PT ;  /* 0x000000070200720c */ /* 0x040fe20003fc4070 */
[C---:B------:R-:W-:Y:S02]  /*1d80*/  IMAD R47, R2.reuse, R8, R47 ;  /* 0x00000008022f7224 */ /* 0x040fe400078e022f */
[----:B------:R-:W-:Y:S02]  /*1d90*/  IMAD R53, R2, R9, R53 ;  /* 0x0000000902357224 */ /* 0x000fe400078e0235 */
[----:B------:R-:W-:Y:S01]  /*1da0*/  @!P0 IMAD.IADD R41, R41, 0x1, -R2 ;  /* 0x0000000129298824 */ /* 0x000fe200078e0a02 */
[----:B------:R-:W1:Y:S01]  /*1db0*/  LDC.64 R8, c[0x0][0x3a8] ;  /* 0x0000ea00ff087b82 */ /* 0x000e620000000a00 */
[C---:B------:R-:W-:Y:S01]  /*1dc0*/  VIADD R16, R0.reuse, 0x1b ;  /* 0x0000001b00107836 */ /* 0x040fe20000000000 */
[----:B------:R-:W-:Y:S01]  /*1dd0*/  ISETP.GE.AND P0, PT, R3, RZ, PT ;  /* 0x000000ff0300720c */ /* 0x000fe20003f06270 */
[----:B------:R-:W-:-:S02]  /*1de0*/  VIADD R18, R0, 0x1c ;  /* 0x0000001c00127836 */ /* 0x000fc40000000000 */
[----:B------:R-:W-:Y:S01]  /*1df0*/  IMAD.HI.U32 R3, R5, R10, RZ ;  /* 0x0000000a05037227 */ /* 0x000fe200078e00ff */
[----:B------:R-:W-:Y:S02]  /*1e00*/  IABS R55, R16 ;  /* 0x0000001000377213 */ /* 0x000fe40000000000 */
[----:B------:R-:W-:Y:S01]  /*1e10*/  IABS R63, R18 ;  /* 0x00000012003f7213 */ /* 0x000fe20000000000 */
[----:B------:R-:W-:Y:S01]  /*1e20*/  @!P5 IMAD.IADD R35, R35, 0x1, -R2 ;  /* 0x000000012323d824 */ /* 0x000fe200078e0a02 */
[----:B------:R-:W-:Y:S01]  /*1e30*/  ISETP.GT.U32.AND P5, PT, R2, R47, PT ;  /* 0x0000002f0200720c */ /* 0x000fe20003fa4070 */
[----:B------:R-:W-:Y:S02]  /*1e40*/  VIADD R20, R0, 0x1d ;  /* 0x0000001d00147836 */ /* 0x000fe40000000000 */
[----:B------:R-:W-:Y:S02]  /*1e50*/  IMAD.MOV R3, RZ, RZ, -R3 ;  /* 0x000000ffff037224 */ /* 0x000fe400078e0a03 */
[----:B------:R-:W-:Y:S01]  /*1e60*/  IMAD.HI.U32 R6, R5, R55, RZ ;  /* 0x0000003705067227 */ /* 0x000fe200078e00ff */
[----:B------:R-:W-:-:S03]  /*1e70*/  IABS R69, R20 ;  /* 0x0000001400457213 */ /* 0x000fc60000000000 */
[----:B------:R-:W-:Y:S02]  /*1e80*/  IMAD R3, R2, R3, R10 ;  /* 0x0000000302037224 */ /* 0x000fe400078e020a */
[----:B------:R-:W-:-:S04]  /*1e90*/  IMAD.HI.U32 R10, R5, R63, RZ ;  /* 0x0000003f050a7227 */ /* 0x000fc800078e00ff */
[----:B------:R-:W-:Y:S01]  /*1ea0*/  @!P6 IMAD.IADD R7, R7, 0x1, -R2 ;  /* 0x000000010707e824 */ /* 0x000fe200078e0a02 */
[----:B------:R-:W-:Y:S01]  /*1eb0*/  ISETP.GE.AND P6, PT, R12, RZ, PT ;  /* 0x000000ff0c00720c */ /* 0x000fe20003fc6270 */
[----:B------:R-:W-:Y:S01]  /*1ec0*/  @!P2 IMAD.MOV R39, RZ, RZ, -R39 ;  /* 0x000000ffff27a224 */ /* 0x000fe200078e0a27 */
[C---:B------:R-:W-:Y:S01]  /*1ed0*/  ISETP.GT.U32.AND P2, PT, R2.reuse, R35, PT ;  /* 0x000000230200720c */ /* 0x040fe20003f44070 */
[----:B------:R-:W-:Y:S02]  /*1ee0*/  IMAD.MOV R12, RZ, RZ, -R6 ;  /* 0x000000ffff0c7224 */ /* 0x000fe400078e0a06 */
[----:B------:R-:W-:Y:S01]  /*1ef0*/  @!P4 IMAD.MOV R41, RZ, RZ, -R41 ;  /* 0x000000ffff29c224 */ /* 0x000fe200078e0a29 */
[----:B------:R-:W-:Y:S01]  /*1f00*/  ISETP.GT.U32.AND P4, PT, R2, R53, PT ;  /* 0x000000350200720c */ /* 0x000fe20003f84070 */
[----:B------:R-:W-:Y:S02]  /*1f10*/  IMAD.MOV R10, RZ, RZ, -R10 ;  /* 0x000000ffff0a7224 */ /* 0x000fe400078e0a0a */
[----:B------:R-:W-:-:S04]  /*1f20*/  IMAD.HI.U32 R6, R5, R69, RZ ;  /* 0x0000004505067227 */ /* 0x000fc800078e00ff */
[----:B------:R-:W-:-:S04]  /*1f30*/  IMAD.HI.U32 R5, R5, R73, RZ ;  /* 0x0000004905057227 */ /* 0x000fc800078e00ff */
[----:B------:R-:W-:Y:S02]  /*1f40*/  @!P5 IMAD.IADD R47, R47, 0x1, -R2 ;  /* 0x000000012f2fd824 */ /* 0x000fe400078e0a02 */
[C---:B------:R-:W-:Y:S02]  /*1f50*/  IMAD R63, R2.reuse, R10, R63 ;  /* 0x0000000a023f7224 */ /* 0x040fe400078e023f */
[----:B------:R-:W-:Y:S01]  /*1f60*/  IMAD.MOV R10, RZ, RZ, -R5 ;  /* 0x000000ffff0a7224 */ /* 0x000fe200078e0a05 */
[C---:B------:R-:W-:Y:S01]  /*1f70*/  ISETP.GT.U32.AND P5, PT, R2.reuse, R47, PT ;  /* 0x0000002f0200720c */ /* 0x040fe20003fa4070 */
[----:B------:R-:W-:Y:S02]  /*1f80*/  IMAD.MOV R6, RZ, RZ, -R6 ;  /* 0x000000ffff067224 */ /* 0x000fe400078e0a06 */
[----:B------:R-:W-:Y:S02]  /*1f90*/  IMAD R55, R2, R12, R55 ;  /* 0x0000000c02377224 */ /* 0x000fe400078e0237 */
[----:B------:R-:W-:-:S02]  /*1fa0*/  IMAD.MOV.U32 R5, RZ, RZ, R7 ;  /* 0x000000ffff057224 */ /* 0x000fc400078e0007 */
[----:B-1----:R-:W-:Y:S02]  /*1fb0*/  IMAD R81, R148, R8, RZ ;  /* 0x0000000894517224 */ /* 0x002fe400078e02ff */
[C---:B------:R-:W-:Y:S02]  /*1fc0*/  IMAD R73, R2.reuse, R10, R73 ;  /* 0x0000000a02497224 */ /* 0x040fe400078e0249 */
[----:B------:R-:W-:Y:S02]  /*1fd0*/  IMAD.MOV.U32 R71, RZ, RZ, R21 ;  /* 0x000000ffff477224 */ /* 0x000fe400078e0015 */
[C---:B------:R-:W-:Y:S02]  /*1fe0*/  IMAD R69, R2.reuse, R6, R69 ;  /* 0x0000000602457224 */ /* 0x040fe400078e0245 */
[--C-:B------:R-:W-:Y:S01]  /*1ff0*/  @!P2 IMAD.IADD R35, R35, 0x1, -R2.reuse ;  /* 0x000000012323a824 */ /* 0x100fe200078e0a02 */
[----:B------:R-:W1:Y:S01]  /*2000*/  LDC.64 R6, c[0x0][0x3a0] ;  /* 0x0000e800ff067b82 */ /* 0x000e620000000a00 */
[----:B------:R-:W-:Y:S01]  /*2010*/  @!P1 IMAD.MOV R5, RZ, RZ, -R5 ;  /* 0x000000ffff059224 */ /* 0x000fe200078e0a05 */
[----:B------:R-:W-:Y:S01]  /*2020*/  ISETP.GT.U32.AND P1, PT, R2, R55, PT ;  /* 0x000000370200720c */ /* 0x000fe20003f24070 */
[----:B------:R-:W-:Y:S01]  /*2030*/  IMAD R79, R8, 0x2, R81 ;  /* 0x00000002084f7824 */ /* 0x000fe200078e0251 */
[C---:B------:R-:W-:Y:S01]  /*2040*/  ISETP.GT.U32.AND P2, PT, R2.reuse, R69, PT ;  /* 0x000000450200720c */ /* 0x040fe20003f44070 */
[----:B------:R-:W-:Y:S01]  /*2050*/  @!P4 IMAD.IADD R53, R53, 0x1, -R2 ;  /* 0x000000013535c824 */ /* 0x000fe200078e0a02 */
[C---:B------:R-:W-:Y:S01]  /*2060*/  ISETP.GT.U32.AND P4, PT, R2.reuse, R73, PT ;  /* 0x000000490200720c */ /* 0x040fe20003f84070 */
[----:B------:R-:W-:Y:S01]  /*2070*/  @!P3 IMAD.MOV R71, RZ, RZ, -R71 ;  /* 0x000000ffff47b224 */ /* 0x000fe200078e0a47 */
[----:B------:R-:W-:Y:S01]  /*2080*/  ISETP.GT.U32.AND P3, PT, R2, R63, PT ;  /* 0x0000003f0200720c */ /* 0x000fe20003f64070 */
[----:B------:R-:W-:-:S02]  /*2090*/  IMAD.MOV.U32 R45, RZ, RZ, R35 ;  /* 0x000000ffff2d7224 */ /* 0x000fc400078e0023 */
[----:B------:R-:W-:Y:S02]  /*20a0*/  IMAD R35, R8, 0x2, R79 ;  /* 0x0000000208237824 */ /* 0x000fe400078e024f */
[--C-:B------:R-:W-:Y:S01]  /*20b0*/  @!P5 IMAD.IADD R47, R47, 0x1, -R2.reuse ;  /* 0x000000012f2fd824 */ /* 0x100fe200078e0a02 */
[----:B------:R-:W-:Y:S01]  /*20c0*/  ISETP.GT.U32.AND P5, PT, R2, R3, PT ;  /* 0x000000030200720c */ /* 0x000fe20003fa4070 */
[----:B------:R-:W-:Y:S02]  /*20d0*/  IMAD R21, R8, 0x2, R35 ;  /* 0x0000000208157824 */ /* 0x000fe400078e0223 */
[--C-:B------:R-:W-:Y:S01]  /*20e0*/  @!P1 IMAD.IADD R55, R55, 0x1, -R2.reuse ;  /* 0x0000000137379824 */ /* 0x100fe200078e0a02 */
[----:B------:R-:W-:Y:S01]  /*20f0*/  ISETP.GE.AND P1, PT, R14, RZ, PT ;  /* 0x000000ff0e00720c */ /* 0x000fe20003f26270 */
[----:B------:R-:W-:Y:S02]  /*2100*/  IMAD R183, R8, 0x2, R21 ;  /* 0x0000000208b77824 */ /* 0x000fe400078e0215 */
[----:B------:R-:W-:-:S02]  /*2110*/  @!P4 IMAD.IADD R73, R73, 0x1, -R2 ;  /* 0x000000014949c824 */ /* 0x000fc400078e0a02 */
[--C-:B------:R-:W-:Y:S01]  /*2120*/  @!P3 IMAD.IADD R63, R63, 0x1, -R2.reuse ;  /* 0x000000013f3fb824 */ /* 0x100fe200078e0a02 */
[----:B------:R-:W-:Y:S01]  /*2130*/  ISETP.GT.U32.AND P3, PT, R2, R55, PT ;  /* 0x000000370200720c */ /* 0x000fe20003f64070 */
[--C-:B------:R-:W-:Y:S02]  /*2140*/  @!P2 IMAD.IADD R69, R69, 0x1, -R2.reuse ;  /* 0x000000014545a824 */ /* 0x100fe400078e0a02 */
[----:B------:R-:W-:Y:S01]  /*2150*/  IMAD R114, R8, 0x2, R183 ;  /* 0x0000000208727824 */ /* 0x000fe200078e02b7 */
[C---:B------:R-:W-:Y:S01]  /*2160*/  ISETP.GT.U32.AND P2, PT, R2.reuse, R63, PT ;  /* 0x0000003f0200720c */ /* 0x040fe20003f44070 */
[----:B------:R-:W-:Y:S01]  /*2170*/  @!P6 IMAD.MOV R47, RZ, RZ, -R47 ;  /* 0x000000ffff2fe224 */ /* 0x000fe200078e0a2f */
[C---:B------:R-:W-:Y:S01]  /*2180*/  ISETP.GT.U32.AND P6, PT, R2.reuse, R73, PT ;  /* 0x000000490200720c */ /* 0x040fe20003fc4070 */
[----:B------:R-:W-:Y:S01]  /*2190*/  @!P0 IMAD.MOV R45, RZ, RZ, -R45 ;  /* 0x000000ffff2d8224 */ /* 0x000fe200078e0a2d */
[C---:B------:R-:W-:Y:S01]  /*21a0*/  ISETP.GT.U32.AND P0, PT, R2.reuse, R53, PT ;  /* 0x000000350200720c */ /* 0x040fe20003f04070 */
[----:B------:R-:W-:Y:S01]  /*21b0*/  @!P5 IMAD.IADD R3, R3, 0x1, -R2 ;  /* 0x000000010303d824 */ /* 0x000fe200078e0a02 */
[----:B------:R-:W-:Y:S01]  /*21c0*/  ISETP.GT.U32.AND P4, PT, R2, R69, PT ;  /* 0x000000450200720c */ /* 0x000fe20003f84070 */
[----:B------:R-:W-:-:S02]  /*21d0*/  IMAD R115, R8, 0x2, R114 ;  /* 0x0000000208737824 */ /* 0x000fc400078e0272 */
[----:B-1----:R-:W-:Y:S01]  /*21e0*/  VIADD R233, R6, 0x7f ;  /* 0x0000007f06e97836 */ /* 0x002fe20000000000 */
[----:B------:R-:W-:Y:S01]  /*21f0*/  ISETP.GT.U32.AND P5, PT, R2, R3, PT ;  /* 0x000000030200720c */ /* 0x000fe20003fa4070 */
[C---:B------:R-:W-:Y:S02]  /*2200*/  IMAD R113, R8.reuse, 0x2, R115 ;  /* 0x0000000208717824 */ /* 0x040fe400078e0273 */
[--C-:B------:R-:W-:Y:S01]  /*2210*/  @!P3 IMAD.IADD R55, R55, 0x1, -R2.reuse ;  /* 0x000000013737b824 */ /* 0x100fe200078e0a02 */
[----:B------:R1:W-:Y:S01]  /*2220*/  STL [R1], R233 ;  /* 0x000000e901007387 */ /* 0x0003e20000100800 */
[----:B------:R-:W-:Y:S01]  /*2230*/  IMAD R116, R8, 0x2, R113 ;  /* 0x0000000208747824 */ /* 0x000fe200078e0271 */
[----:B------:R-:W-:Y:S01]  /*2240*/  ISETP.GE.AND P3, PT, R18, RZ, PT ;  /* 0x000000ff1200720c */ /* 0x000fe20003f66270 */
[----:B------:R-:W-:Y:S01]  /*2250*/  @!P6 IMAD.IADD R73, R73, 0x1, -R2 ;  /* 0x000000014949e824 */ /* 0x000fe200078e0a02 */
[----:B------:R-:W-:Y:S01]  /*2260*/  ISETP.GE.AND P6, PT, R0, RZ, PT ;  /* 0x000000ff0000720c */ /* 0x000fe20003fc6270 */
[----:B------:R-:W-:-:S02]  /*2270*/  IMAD R117, R8, 0x2, R116 ;  /* 0x0000000208757824 */ /* 0x000fc400078e0274 */
[--C-:B------:R-:W-:Y:S01]  /*2280*/  @!P0 IMAD.IADD R53, R53, 0x1, -R2.reuse ;  /* 0x0000000135358824 */ /* 0x100fe200078e0a02 */
[----:B------:R-:W-:Y:S01]  /*2290*/  ISETP.GE.AND P0, PT, R16, RZ, PT ;  /* 0x000000ff1000720c */ /* 0x000fe20003f06270 */
[--C-:B------:R-:W-:Y:S01]  /*22a0*/  @!P2 IMAD.IADD R63, R63, 0x1, -R2.reuse ;  /* 0x000000013f3fa824 */ /* 0x100fe200078e0a02 */
[----:B------:R-:W-:Y:S01]  /*22b0*/  ISETP.GE.AND P2, PT, R20, RZ, PT ;  /* 0x000000ff1400720c */ /* 0x000fe20003f46270 */
[--C-:B------:R-:W-:Y:S01]  /*22c0*/  @!P4 IMAD.IADD R69, R69, 0x1, -R2.reuse ;  /* 0x000000014545c824 */ /* 0x100fe200078e0a02 */
[----:B------:R-:W-:Y:S01]  /*22d0*/  ISETP.GE.AND P4, PT, R22, RZ, PT ;  /* 0x000000ff1600720c */ /* 0x000fe20003f86270 */
[C---:B------:R-:W-:Y:S02]  /*22e0*/  IMAD R140, R8.reuse, 0x2, R117 ;  /* 0x00000002088c7824 */ /* 0x040fe400078e0275 */
[----:B------:R-:W-:Y:S01]  /*22f0*/  @!P5 IMAD.IADD R3, R3, 0x1, -R2 ;  /* 0x000000010303d824 */ /* 0x000fe200078e0a02 */
[----:B------:R-:W-:Y:S01]  /*2300*/  ISETP.NE.AND P5, PT, R43, RZ, PT ;  /* 0x000000ff2b00720c */ /* 0x000fe20003fa5270 */
[----:B------:R-:W-:Y:S01]  /*2310*/  IMAD R142, R8, 0x2, R140 ;  /* 0x00000002088e7824 */ /* 0x000fe200078e028c */
[----:B------:R-:W-:Y:S01]  /*2320*/  LOP3.LUT R2, RZ, R43, RZ, 0x33, !PT ;  /* 0x0000002bff027212 */ /* 0x000fe200078e33ff */
[----:B------:R-:W-:-:S02]  /*2330*/  IMAD.MOV.U32 R77, RZ, RZ, R63 ;  /* 0x000000ffff4d7224 */ /* 0x000fc400078e003f */
[----:B------:R-:W-:Y:S01]  /*2340*/  IMAD.MOV.U32 R43, RZ, RZ, R53 ;  /* 0x000000ffff2b7224 */ /* 0x000fe200078e0035 */
[C---:B------:R-:W-:Y:S01]  /*2350*/  SEL R70, R2.reuse, R5, !P5 ;  /* 0x0000000502467207 */ /* 0x040fe20006800000 */
[----:B------:R-:W-:Y:S01]  /*2360*/  IMAD.MOV.U32 R75, RZ, RZ, R55 ;  /* 0x000000ffff4b7224 */ /* 0x000fe200078e0037 */
[C---:B------:R-:W-:Y:S01]  /*2370*/  SEL R54, R2.reuse, R17, !P5 ;  /* 0x0000001102367207 */ /* 0x040fe20006800000 */
[----:B------:R-:W-:Y:S01]  /*2380*/  IMAD.MOV.U32 R83, RZ, RZ, R69 ;  /* 0x000000ffff537224 */ /* 0x000fe200078e0045 */
[C---:B------:R-:W-:Y:S01]  /*2390*/  SEL R49, R2.reuse, R49, !P5 ;  /* 0x0000003102317207 */ /* 0x040fe20006800000 */
[----:B------:R-:W-:Y:S01]  /*23a0*/  IMAD.MOV.U32 R85, RZ, RZ, R73 ;  /* 0x000000ffff557224 */ /* 0x000fe200078e0049 */
[----:B------:R-:W-:Y:S01]  /*23b0*/  SEL R73, R2, R47, !P5 ;  /* 0x0000002f02497207 */ /* 0x000fe20006800000 */
[----:B------:R-:W-:Y:S01]  /*23c0*/  IMAD R5, R8, 0x2, R142 ;  /* 0x0000000208057824 */ /* 0x000fe200078e028e */
[C---:B------:R-:W-:Y:S01]  /*23d0*/  SEL R50, R2.reuse, R11, !P5 ;  /* 0x0000000b02327207 */ /* 0x040fe20006800000 */
[----:B------:R-:W-:Y:S01]  /*23e0*/  @!P6 IMAD.MOV R3, RZ, RZ, -R3 ;  /* 0x000000ffff03e224 */ /* 0x000fe200078e0a03 */
[C---:B------:R-:W-:Y:S01]  /*23f0*/  SEL R51, R2.reuse, R51, !P5 ;  /* 0x0000003302337207 */ /* 0x040fe20006800000 */
[----:B------:R-:W-:Y:S01]  /*2400*/  @!P3 IMAD.MOV R77, RZ, RZ, -R77 ;  /* 0x000000ffff4db224 */ /* 0x000fe200078e0a4d */
[C---:B------:R-:W-:Y:S01]  /*2410*/  SEL R52, R2.reuse, R13, !P5 ;  /* 0x0000000d02347207 */ /* 0x040fe20006800000 */
[----:B------:R-:W-:Y:S01]  /*2420*/  @!P1 IMAD.MOV R43, RZ, RZ, -R43 ;  /* 0x000000ffff2b9224 */ /* 0x000fe200078e0a2b */
[C---:B------:R-:W-:Y:S01]  /*2430*/  SEL R48, R2.reuse, R3, !P5 ;  /* 0x0000000302307207 */ /* 0x040fe20006800000 */
[----:B------:R-:W-:Y:S01]  /*2440*/  @!P0 IMAD.MOV R75, RZ, RZ, -R75 ;  /* 0x000000ffff4b8224 */ /* 0x000fe200078e0a4b */
[----:B------:R-:W-:Y:S01]  /*2450*/  ISETP.GT.AND P0, PT, R233, 0x7f, PT ;  /* 0x0000007fe900780c */ /* 0x000fe20003f04270 */
[----:B------:R-:W-:Y:S01]  /*2460*/  @!P2 IMAD.MOV R83, RZ, RZ, -R83 ;  /* 0x000000ffff53a224 */ /* 0x000fe200078e0a53 */
[C---:B------:R-:W-:Y:S01]  /*2470*/  SEL R76, R2.reuse, R77, !P5 ;  /* 0x0000004d024c7207 */ /* 0x040fe20006800000 */
[----:B------:R-:W-:Y:S01]  /*2480*/  @!P4 IMAD.MOV R85, RZ, RZ, -R85 ;  /* 0x000000ffff55c224 */ /* 0x000fe200078e0a55 */
[----:B------:R-:W-:Y:S01]  /*2490*/  SEL R53, R2, R15, !P5 ;  /* 0x0000000f02357207 */ /* 0x000fe20006800000 */
[----:B------:R-:W-:Y:S01]  /*24a0*/  IMAD R4, R4, R7, RZ ;  /* 0x0000000704047224 */ /* 0x000fe200078e02ff */
[----:B------:R-:W-:Y:S01]  /*24b0*/  SEL R55, R2, R19, !P5 ;  /* 0x0000001302377207 */ /* 0x000fe20006800000 */
[----:B------:R-:W-:Y:S01]  /*24c0*/  IMAD R7, R8, 0x2, R5 ;  /* 0x0000000208077824 */ /* 0x000fe200078e0205 */
[----:B------:R-:W-:-:S02]  /*24d0*/  SEL R56, R2, R23, !P5 ;  /* 0x0000001702387207 */ /* 0x000fc40006800000 */
[----:B------:R-:W-:Y:S01]  /*24e0*/  SEL R57, R2, R57, !P5 ;  /* 0x0000003902397207 */ /* 0x000fe20006800000 */
[----:B------:R-:W-:Y:S01]  /*24f0*/  IMAD R17, R8, 0x2, R7 ;  /* 0x0000000208117824 */ /* 0x000fe200078e0207 */
[C---:B------:R-:W-:Y:S02]  /*2500*/  SEL R58, R2.reuse, R25, !P5 ;  /* 0x00000019023a7207 */ /* 0x040fe40006800000 */
[C---:B------:R-:W-:Y:S02]  /*2510*/  SEL R59, R2.reuse, R59, !P5 ;  /* 0x0000003b023b7207 */ /* 0x040fe40006800000 */
[C---:B------:R-:W-:Y:S02]  /*2520*/  SEL R60, R2.reuse, R27, !P5 ;  /* 0x0000001b023c7207 */ /* 0x040fe40006800000 */
[C---:B------:R-:W-:Y:S02]  /*2530*/  SEL R61, R2.reuse, R61, !P5 ;  /* 0x0000003d023d7207 */ /* 0x040fe40006800000 */
[----:B------:R-:W-:-:S02]  /*2540*/  SEL R62, R2, R29, !P5 ;  /* 0x0000001d023e7207 */ /* 0x000fc40006800000 */
[C---:B------:R-:W-:Y:S02]  /*2550*/  SEL R63, R2.reuse, R31, !P5 ;  /* 0x0000001f023f7207 */ /* 0x040fe40006800000 */
        /* <DEDUP_REMOVED lines=12> */
[----:B------:R-:W-:Y:S02]  /*2620*/  SEL R47, R2, R87, !P5 ;  /* 0x00000057022f7207 */ /* 0x000fe40006800000 */
[----:B------:R-:W-:Y:S02]  /*2630*/  ISETP.NE.U32.AND P1, PT, R185, RZ, PT ;  /* 0x000000ffb900720c */ /* 0x000fe40003f25070 */
[----:B------:R-:W-:Y:S02]  /*2640*/  ISETP.LT.AND P2, PT, R24, R6, P0 ;  /* 0x000000061800720c */ /* 0x000fe40000741270 */
[----:B------:R-:W-:Y:S01]  /*2650*/  LOP3.LUT R3, R148, 0x10, RZ, 0xfc, !PT ;  /* 0x0000001094037812 */ /* 0x000fe200078efcff */
[----:B-1----:R-:W-:Y:S10]  /*2660*/  BRA.U UP0, `(.L_x_5) ;  /* 0x0000000100187547 */ /* 0x002ff4000b800000 */
[----:B------:R-:W-:Y:S01]  /*2670*/  ELECT P3, URZ, PT ;  /* 0x0000000000ff782f */ /* 0x000fe20003860000 */
[----:B------:R-:W-:Y:S01]  /*2680*/  IMAD.MOV.U32 R2, RZ, RZ, 0x1 ;  /* 0x00000001ff027424 */ /* 0x000fe200078e00ff */
[----:B------:R-:W-:Y:S01]  /*2690*/  UMOV UR5, 0x40 ;  /* 0x0000004000057882 */ /* 0x000fe20000000000 */
[----:B------:R-:W-:Y:S01]  /*26a0*/  UVIRTCOUNT.DEALLOC.SMPOOL 0x80 ;  /* 0x000000800000784c */ /* 0x000fe20000000000 */
[----:B------:R-:W-:-:S09]  /*26b0*/  ULEA UR5, UR4, UR5, 0x18 ;  /* 0x0000000504057291 */ /* 0x000fd2000f8ec0ff */
[----:B------:R1:W-:Y:S03]  /*26c0*/  @P3 STS.U8 [UR5], R2 ;  /* 0x00000002ff003988 */ /* 0x0003e60008000005 */
.L_x_5:
[----:B------:R-:W-:Y:S01]  /*26d0*/  STTM.16dp32bit_t0_t15.x16 tmem[UR11], RZ ;  /* 0x000000ff000079ed */ /* 0x000fe20008a0000b */
[----:B------:R-:W-:Y:S01]  /*26e0*/  STTM.16dp32bit_t16_t31.x16 tmem[UR11+0x10], RZ ;  /* 0x000010ff000079ed */ /* 0x000fe20008a2000b */
[----:B------:R-:W2:Y:S02]  /*26f0*/  FENCE.VIEW.ASYNC.T ;  /* 0x00000000000073c6 */ /* 0x000ea40000000200 */
[----:B--2---:R-:W-:Y:S01]  /*2700*/  VOTEU.ALL UP1, P1 ;  /* 0x0000000000ff7886 */ /* 0x004fe20000820000 */
[----:B------:R-:W-:Y:S01]  /*2710*/  VOTEU.ALL UP2, P1 ;  /* 0x0000000000ff7886 */ /* 0x000fe20000840000 */
[----:B------:R-:W-:Y:S01]  /*2720*/  IMAD R33, R8, 0x2, R17 ;  /* 0x0000000208217824 */ /* 0x000fe200078e0211 */
[----:B------:R-:W-:Y:S01]  /*2730*/  ISETP.LT.AND P4, PT, R3, R6, P0 ;  /* 0x000000060300720c */ /* 0x000fe20000781270 */
[----:B------:R-:W-:Y:S01]  /*2740*/  IMAD.SHL.U32 R220, R4, 0x2, RZ ;  /* 0x0000000204dc7824 */ /* 0x000fe200078e00ff */
[----:B------:R-:W-:-:S04]  /*2750*/  @!UP1 UIADD3 UR4, UPT, UPT, -UR6, 0x100000, URZ ;  /* 0x0010000006049890 */ /* 0x000fc8000fffe1ff */
[----:B------:R-:W-:Y:S02]  /*2760*/  @!UP1 USHF.L.U32 UR5, UR4, 0xb, URZ ;  /* 0x0000000b04059899 */ /* 0x000fe400080006ff */
[----:B------:R-:W-:Y:S01]  /*2770*/  @!UP1 USHF.L.U32 UR4, UR4, 0x1, URZ ;  /* 0x0000000104049899 */ /* 0x000fe200080006ff */
[----:B------:R-:W-:Y:S01]  /*2780*/  BAR.SYNC.DEFER_BLOCKING 0x0 ;  /* 0x0000000000007b1d */ /* 0x000fe20000010000 */
[----:B------:R-:W-:Y:S01]  /*2790*/  IMAD R15, R8, 0x2, R33 ;  /* 0x00000002080f7824 */ /* 0x000fe200078e0221 */
[----:B------:R-:W-:Y:S02]  /*27a0*/  ISETP.LT.AND P3, PT, R251, R6, P0 ;  /* 0x00000006fb00720c */ /* 0x000fe40000761270 */
[----:B------:R-:W-:Y:S01]  /*27b0*/  IADD3 R102, P5, PT, R220, UR20, RZ ;  /* 0x00000014dc667c10 */ /* 0x000fe2000ffbe0ff */
[----:B------:R-:W-:-:S03]  /*27c0*/  IMAD R19, R8, 0x2, R15 ;  /* 0x0000000208137824 */ /* 0x000fc600078e020f */
[----:B------:R-:W-:Y:S01]  /*27d0*/  LEA.HI.X.SX32 R78, R4, UR21, 0x1, P5 ;  /* 0x00000015044e7c11 */ /* 0x000fe2000a8f0eff */
[----:B------:R-:W-:Y:S01]  /*27e0*/  IMAD R23, R8, 0x2, R19 ;  /* 0x0000000208177824 */ /* 0x000fe200078e0213 */
[----:B-1----:R-:W-:-:S03]  /*27f0*/  LEA R2, P5, R183, R102, 0x1 ;  /* 0x00000066b7027211 */ /* 0x002fc600078a08ff */
[----:B------:R-:W-:Y:S01]  /*2800*/  IMAD R85, R8, 0x2, R23 ;  /* 0x0000000208557824 */ /* 0x000fe200078e0217 */
[----:B------:R-:W-:Y:S02]  /*2810*/  LEA.HI.X.SX32 R3, R183, R78, 0x1, P5 ;  /* 0x0000004eb7037211 */ /* 0x000fe400028f0eff */
[----:B------:R-:W-:Y:S01]  /*2820*/  LEA R10, P5, R116, R102, 0x1 ;  /* 0x00000066740a7211 */ /* 0x000fe200078a08ff */
[----:B------:R-:W1:Y:S02]  /*2830*/  FENCE.VIEW.ASYNC.S ;  /* 0x00000000000073c6 */ /* 0x000e640000000000 */
[----:B-1----:R1:W2:Y:S02]  /*2840*/  @!UP2 SYNCS.EXCH.64 URZ, [UR12], UR4 ;  /* 0x000000040cffa5b2 */ /* 0x0022a40008000100 */
[----:B--2---:R-:W-:Y:S01]  /*2850*/  BAR.SYNC.DEFER_BLOCKING 0x0 ;  /* 0x0000000000007b1d */ /* 0x004fe20000010000 */
[----:B------:R-:W-:-:S04]  /*2860*/  IMAD R25, R8, 0x2, R85 ;  /* 0x0000000208197824 */ /* 0x000fc800078e0255 */
[----:B------:R-:W-:Y:S01]  /*2870*/  IMAD R27, R8, 0x2, R25 ;  /* 0x00000002081b7824 */ /* 0x000fe200078e0219 */
[----:B------:R-:W-:Y:S02]  /*2880*/  PRMT R143, RZ, 0x7610, R143 ;  /* 0x00007610ff8f7816 */ /* 0x000fe4000000008f */
[----:B------:R-:W-:Y:S02]  /*2890*/  LEA.HI.X.SX32 R11, R116, R78, 0x1, P5 ;  /* 0x0000004e740b7211 */ /* 0x000fe400028f0eff */
[----:B------:R-:W-:Y:S01]  /*28a0*/  LOP3.LUT R250, R148, 0x1a, RZ, 0xfc, !PT ;  /* 0x0000001a94fa7812 */ /* 0x000fe200078efcff */
[----:B-1----:R-:W1:Y:S01]  /*28b0*/  LDCU UR4, c[0x0][0x3b0] ;  /* 0x00007600ff0477ac */ /* 0x002e620008000800 */
[----:B0-----:R0:W2:Y:S01]  /*28c0*/  @P2 LDG.E.U16 R139, desc[UR24][R2.64] ;  /* 0x00000018028b2981 */ /* 0x0010a2000c1e1500 */
[C---:B------:R-:W-:Y:S02]  /*28d0*/  LEA R12, P2, R5.reuse, R102, 0x1 ;  /* 0x00000066050c7211 */ /* 0x040fe400078408ff */
[----:B------:R-:W-:Y:S01]  /*28e0*/  PRMT R141, RZ, 0x7610, R141 ;  /* 0x00007610ff8d7816 */ /* 0x000fe2000000008d */
[----:B------:R3:W4:Y:S01]  /*28f0*/  @P4 LDG.E.U16 R143, desc[UR24][R10.64] ;  /* 0x000000180a8f4981 */ /* 0x000722000c1e1500 */
[----:B------:R-:W-:Y:S01]  /*2900*/  LEA.HI.X.SX32 R13, R5, R78, 0x1, P2 ;  /* 0x0000004e050d7211 */ /* 0x000fe200010f0eff */
[----:B------:R-:W-:-:S04]  /*2910*/  IMAD R5, R8, 0x2, R27 ;  /* 0x0000000208057824 */ /* 0x000fc800078e021b */
[----:B------:R-:W-:Y:S01]  /*2920*/  IMAD R89, R8, 0x2, R5 ;  /* 0x0000000208597824 */ /* 0x000fe200078e0205 */
[----:B------:R-:W-:Y:S01]  /*2930*/  ISETP.LT.AND P4, PT, R250, R6, P0 ;  /* 0x00000006fa00720c */ /* 0x000fe20000781270 */
[----:B------:R5:W2:Y:S02]  /*2940*/  @P3 LDG.E.U16 R141, desc[UR24][R12.64] ;  /* 0x000000180c8d3981 */ /* 0x000aa4000c1e1500 */
[----:B------:R-:W-:Y:S01]  /*2950*/  IMAD R29, R8, 0x2, R89 ;  /* 0x00000002081d7824 */ /* 0x000fe200078e0259 */
[----:B0-----:R-:W-:-:S03]  /*2960*/  LEA R2, P2, R7, R102, 0x1 ;  /* 0x0000006607027211 */ /* 0x001fc600078408ff */
[----:B------:R-:W-:Y:S01]  /*2970*/  IMAD R37, R8, 0x2, R29 ;  /* 0x0000000208257824 */ /* 0x000fe200078e021d */
[----:B------:R-:W-:-:S03]  /*2980*/  LOP3.LUT R246, R148, 0x22, RZ, 0xfc, !PT ;  /* 0x0000002294f67812 */ /* 0x000fc600078efcff */
[----:B------:R-:W-:Y:S01]  /*2990*/  IMAD R91, R8, 0x2, R37 ;  /* 0x00000002085b7824 */ /* 0x000fe200078e0225 */
[----:B------:R-:W-:Y:S02]  /*29a0*/  PRMT R128, RZ, 0x7610, R128 ;  /* 0x00007610ff807816 */ /* 0x000fe40000000080 */
[----:B------:R-:W-:Y:S01]  /*29b0*/  LOP3.LUT R247, R148, 0x20, RZ, 0xfc, !PT ;  /* 0x0000002094f77812 */ /* 0x000fe200078efcff */
[----:B------:R-:W-:Y:S01]  /*29c0*/  IMAD R31, R8, 0x2, R91 ;  /* 0x00000002081f7824 */ /* 0x000fe200078e025b */
[----:B------:R-:W-:Y:S02]  /*29d0*/  LEA.HI.X.SX32 R3, R7, R78, 0x1, P2 ;  /* 0x0000004e07037211 */ /* 0x000fe400010f0eff */
[-C--:B------:R-:W-:Y:S01]  /*29e0*/  ISETP.LT.AND P2, PT, R246, R6.reuse, P0 ;  /* 0x00000006f600720c */ /* 0x080fe20000741270 */
[----:B------:R-:W-:Y:S01]  /*29f0*/  IMAD R7, R8, 0x2, R31 ;  /* 0x0000000208077824 */ /* 0x000fe200078e021f */
[----:B------:R-:W-:Y:S01]  /*2a00*/  ISETP.LT.AND P3, PT, R247, R6, P0 ;  /* 0x00000006f700720c */ /* 0x000fe20000761270 */
[----:B------:R0:W2:Y:S01]  /*2a10*/  @P4 LDG.E.U16 R128, desc[UR24][R2.64] ;  /* 0x0000001802804981 */ /* 0x0000a2000c1e1500 */
[----:B---3--:R-:W-:-:S02]  /*2a20*/  LEA R10, P5, R15, R102, 0x1 ;  /* 0x000000660f0a7211 */ /* 0x008fc400078a08ff */
[----:B-----5:R-:W-:Y:S02]  /*2a30*/  LEA R12, P4, R19, R102, 0x1 ;  /* 0x00000066130c7211 */ /* 0x020fe400078808ff */
[-C--:B------:R-:W-:Y:S01]  /*2a40*/  LEA.HI.X.SX32 R11, R15, R78.reuse, 0x1, P5 ;  /* 0x0000004e0f0b7211 */ /* 0x080fe200028f0eff */
[C---:B------:R-:W-:Y:S01]  /*2a50*/  IMAD R15, R8.reuse, 0x2, R7 ;  /* 0x00000002080f7824 */ /* 0x040fe200078e0207 */
[----:B------:R-:W-:Y:S02]  /*2a60*/  PRMT R127, RZ, 0x7610, R127 ;  /* 0x00007610ff7f7816 */ /* 0x000fe4000000007f */
[----:B------:R-:W-:Y:S02]  /*2a70*/  LEA.HI.X.SX32 R13, R19, R78, 0x1, P4 ;  /* 0x0000004e130d7211 */ /* 0x000fe400020f0eff */
[----:B------:R-:W-:Y:S01]  /*2a80*/  PRMT R138, RZ, 0x7610, R138 ;  /* 0x00007610ff8a7816 */ /* 0x000fe2000000008a */
[----:B------:R-:W-:Y:S01]  /*2a90*/  IMAD R19, R8, 0x2, R15 ;  /* 0x0000000208137824 */ /* 0x000fe200078e020f */
[----:B------:R-:W-:Y:S01]  /*2aa0*/  LOP3.LUT R243, R148, 0x28, RZ, 0xfc, !PT ;  /* 0x0000002894f37812 */ /* 0x000fe200078efcff */
[----:B------:R-:W3:Y:S01]  /*2ab0*/  @P2 LDG.E.U16 R127, desc[UR24][R12.64] ;  /* 0x000000180c7f2981 */ /* 0x000ee2000c1e1500 */
[----:B0-----:R-:W-:Y:S01]  /*2ac0*/  LEA R2, P2, R25, R102, 0x1 ;  /* 0x0000006619027211 */ /* 0x001fe200078408ff */
[----:B------:R-:W-:-:S02]  /*2ad0*/  IMAD R83, R8, 0x2, R19 ;  /* 0x0000000208537824 */ /* 0x000fc400078e0213 */
[----:B------:R0:W5:Y:S01]  /*2ae0*/  @P3 LDG.E.U16 R138, desc[UR24][R10.64] ;  /* 0x000000180a8a3981 */ /* 0x000162000c1e1500 */
[----:B------:R-:W-:Y:S02]  /*2af0*/  ISETP.LT.AND P3, PT, R243, R6, P0 ;  /* 0x00000006f300720c */ /* 0x000fe40000761270 */
[----:B------:R-:W-:Y:S01]  /*2b00*/  LEA.HI.X.SX32 R3, R25, R78, 0x1, P2 ;  /* 0x0000004e19037211 */ /* 0x000fe200010f0eff */
[----:B------:R-:W-:Y:S01]  /*2b10*/  IMAD R25, R8, 0x2, R83 ;  /* 0x0000000208197824 */ /* 0x000fe200078e0253 */
[----:B------:R-:W-:Y:S02]  /*2b20*/  PRMT R137, RZ, 0x7610, R137 ;  /* 0x00007610ff897816 */ /* 0x000fe40000000089 */
[----:B0-----:R-:W-:-:S04]  /*2b30*/  LEA R10, P5, R27, R102, 0x1 ;  /* 0x000000661b0a7211 */ /* 0x001fc800078a08ff */
[----:B------:R-:W-:Y:S01]  /*2b40*/  LEA.HI.X.SX32 R11, R27, R78, 0x1, P5 ;  /* 0x0000004e1b0b7211 */ /* 0x000fe200028f0eff */
[----:B------:R-:W-:Y:S01]  /*2b50*/  IMAD R27, R8, 0x2, R25 ;  /* 0x00000002081b7824 */ /* 0x000fe200078e0219 */
[C---:B------:R-:W-:Y:S01]  /*2b60*/  LOP3.LUT R242, R148.reuse, 0x2a, RZ, 0xfc, !PT ;  /* 0x0000002a94f27812 */ /* 0x040fe200078efcff */
[----:B------:R-:W2:Y:S01]  /*2b70*/  @P3 LDG.E.U16 R137, desc[UR24][R2.64] ;  /* 0x0000001802893981 */ /* 0x000ea2000c1e1500 */
[----:B------:R-:W-:Y:S01]  /*2b80*/  LOP3.LUT R239, R148, 0x30, RZ, 0xfc, !PT ;  /* 0x0000003094ef7812 */ /* 0x000fe200078efcff */
[----:B------:R-:W-:Y:S01]  /*2b90*/  IMAD R93, R8, 0x2, R27 ;  /* 0x00000002085d7824 */ /* 0x000fe200078e021b */
[----:B------:R-:W-:Y:S02]  /*2ba0*/  ISETP.LT.AND P4, PT, R242, R6, P0 ;  /* 0x00000006f200720c */ /* 0x000fe40000781270 */
[----:B------:R-:W-:Y:S01]  /*2bb0*/  LEA R12, P3, R29, R102, 0x1 ;  /* 0x000000661d0c7211 */ /* 0x000fe200078608ff */
[----:B------:R-:W-:Y:S01]  /*2bc0*/  IMAD R87, R8, 0x2, R93 ;  /* 0x0000000208577824 */ /* 0x000fe200078e025d */
[----:B------:R-:W-:-:S02]  /*2bd0*/  ISETP.LT.AND P2, PT, R239, R6, P0 ;  /* 0x00000006ef00720c */ /* 0x000fc40000741270 */
[----:B------:R-:W-:Y:S01]  /*2be0*/  LEA.HI.X.SX32 R13, R29, R78, 0x1, P3 ;  /* 0x0000004e1d0d7211 */ /* 0x000fe200018f0eff */
[C---:B------:R-:W-:Y:S01]  /*2bf0*/  IMAD R29, R8.reuse, 0x2, R87 ;  /* 0x00000002081d7824 */ /* 0x040fe200078e0257 */
[----:B------:R-:W-:Y:S02]  /*2c00*/  PRMT R126, RZ, 0x7610, R126 ;  /* 0x00007610ff7e7816 */ /* 0x000fe4000000007e */
[----:B------:R-:W-:Y:S01]  /*2c10*/  PRMT R136, RZ, 0x7610, R136 ;  /* 0x00007610ff887816 */ /* 0x000fe20000000088 */
[----:B------:R-:W-:Y:S01]  /*2c20*/  IMAD R95, R8, 0x2, R29 ;  /* 0x00000002085f7824 */ /* 0x000fe200078e021d */
[----:B------:R-:W-:Y:S02]  /*2c30*/  LOP3.LUT R235, R148, 0x38, RZ, 0xfc, !PT ;  /* 0x0000003894eb7812 */ /* 0x000fe400078efcff */
[----:B------:R0:W2:Y:S01]  /*2c40*/  @P4 LDG.E.U16 R126, desc[UR24][R10.64] ;  /* 0x000000180a7e4981 */ /* 0x0000a2000c1e1500 */
[----:B------:R-:W-:Y:S01]  /*2c50*/  IMAD R97, R8, 0x2, R95 ;  /* 0x0000000208617824 */ /* 0x000fe200078e025f */
[----:B------:R-:W-:-:S02]  /*2c60*/  ISETP.LT.AND P4, PT, R235, R6, P0 ;  /* 0x00000006eb00720c */ /* 0x000fc40000781270 */
[----:B------:R1:W2:Y:S01]  /*2c70*/  @P2 LDG.E.U16 R136, desc[UR24][R12.64] ;  /* 0x000000180c882981 */ /* 0x0002a2000c1e1500 */
[----:B------:R-:W-:Y:S01]  /*2c80*/  IMAD R45, R8, 0x2, R97 ;  /* 0x00000002082d7824 */ /* 0x000fe200078e0261 */
[----:B------:R-:W-:Y:S02]  /*2c90*/  LOP3.LUT R238, R148, 0x32, RZ, 0xfc, !PT ;  /* 0x0000003294ee7812 */ /* 0x000fe400078efcff */
[C---:B0-----:R-:W-:Y:S02]  /*2ca0*/  LEA R10, P2, R7.reuse, R102, 0x1 ;  /* 0x00000066070a7211 */ /* 0x041fe400078408ff */
[----:B------:R-:W-:Y:S02]  /*2cb0*/  PRMT R135, RZ, 0x7610, R135 ;  /* 0x00007610ff877816 */ /* 0x000fe40000000087 */
[----:B------:R-:W-:Y:S01]  /*2cc0*/  LEA.HI.X.SX32 R11, R7, R78, 0x1, P2 ;  /* 0x0000004e070b7211 */ /* 0x000fe200010f0eff */
[----:B------:R-:W-:Y:S01]  /*2cd0*/  IMAD R7, R8, 0x2, R45 ;  /* 0x0000000208077824 */ /* 0x000fe200078e022d */
[----:B------:R-:W-:-:S02]  /*2ce0*/  ISETP.LT.AND P3, PT, R238, R6, P0 ;  /* 0x00000006ee00720c */ /* 0x000fc40000761270 */
[----:B------:R-:W-:Y:S01]  /*2cf0*/  LOP3.LUT R234, R148, 0x3a, RZ, 0xfc, !PT ;  /* 0x0000003a94ea7812 */ /* 0x000fe200078efcff */
[----:B------:R-:W-:Y:S01]  /*2d00*/  IMAD R99, R8, 0x2, R7 ;  /* 0x0000000208637824 */ /* 0x000fe200078e0207 */
[----:B------:R0:W2:Y:S01]  /*2d10*/  @P4 LDG.E.U16 R135, desc[UR24][R10.64] ;  /* 0x000000180a874981 */ /* 0x0000a2000c1e1500 */
[C---:B------:R-:W-:Y:S02]  /*2d20*/  LEA R2, P5, R37.reuse, R102, 0x1 ;  /* 0x0000006625027211 */ /* 0x040fe400078a08ff */
[----:B------:R-:W-:Y:S01]  /*2d30*/  ISETP.LT.AND P4, PT, R234, R6, P0 ;  /* 0x00000006ea00720c */ /* 0x000fe20000781270 */
[C---:B------:R-:W-:Y:S01]  /*2d40*/  IMAD R101, R8.reuse, 0x2, R99 ;  /* 0x0000000208657824 */ /* 0x040fe200078e0263 */
[----:B------:R-:W-:Y:S02]  /*2d50*/  PRMT R125, RZ, 0x7610, R125 ;  /* 0x00007610ff7d7816 */ /* 0x000fe4000000007d */
[----:B------:R-:W-:Y:S01]  /*2d60*/  LEA.HI.X.SX32 R3, R37, R78, 0x1, P5 ;  /* 0x0000004e25037211 */ /* 0x000fe200028f0eff */
[----:B------:R-:W-:Y:S01]  /*2d70*/  IMAD R39, R8, 0x2, R101 ;  /* 0x0000000208277824 */ /* 0x000fe200078e0265 */
[----:B-1----:R-:W-:-:S02]  /*2d80*/  LEA R12, P2, R15, R102, 0x1 ;  /* 0x000000660f0c7211 */ /* 0x002fc400078408ff */
[C---:B------:R-:W-:Y:S01]  /*2d90*/  LOP3.LUT R14, R148.reuse, 0xa, RZ, 0xfc, !PT ;  /* 0x0000000a940e7812 */ /* 0x040fe200078efcff */
[----:B------:R1:W2:Y:S01]  /*2da0*/  @P3 LDG.E.U16 R125, desc[UR24][R2.64] ;  /* 0x00000018027d3981 */ /* 0x0002a2000c1e1500 */
[----:B0-----:R-:W-:Y:S02]  /*2db0*/  LOP3.LUT R10, R148, 0x12, RZ, 0xfc, !PT ;  /* 0x00000012940a7812 */ /* 0x001fe400078efcff */
[----:B------:R-:W-:Y:S02]  /*2dc0*/  PRMT R124, RZ, 0x7610, R124 ;  /* 0x00007610ff7c7816 */ /* 0x000fe4000000007c */
[----:B------:R-:W-:Y:S01]  /*2dd0*/  LEA.HI.X.SX32 R13, R15, R78, 0x1, P2 ;  /* 0x0000004e0f0d7211 */ /* 0x000fe200010f0eff */
[----:B------:R-:W-:Y:S01]  /*2de0*/  IMAD R15, R8, 0x2, R39 ;  /* 0x00000002080f7824 */ /* 0x000fe200078e0227 */
[-C--:B------:R-:W-:Y:S02]  /*2df0*/  ISETP.LT.AND P3, PT, R14, R6.reuse, P0 ;  /* 0x000000060e00720c */ /* 0x080fe40000761270 */
[----:B------:R-:W-:Y:S01]  /*2e00*/  ISETP.LT.AND P2, PT, R10, R6, P0 ;  /* 0x000000060a00720c */ /* 0x000fe20000741270 */
[----:B------:R0:W2:Y:S01]  /*2e10*/  @P4 LDG.E.U16 R124, desc[UR24][R12.64] ;  /* 0x000000180c7c4981 */ /* 0x0000a2000c1e1500 */
[----:B------:R-:W-:Y:S01]  /*2e20*/  IMAD R103, R8, 0x2, R15 ;  /* 0x0000000208677824 */ /* 0x000fe200078e020f */
[----:B-1----:R-:W-:-:S02]  /*2e30*/  LEA R2, P5, R114, R102, 0x1 ;  /* 0x0000006672027211 */ /* 0x002fc400078a08ff */
[C---:B------:R-:W-:Y:S01]  /*2e40*/  LEA R10, P4, R117.reuse, R102, 0x1 ;  /* 0x00000066750a7211 */ /* 0x040fe200078808ff */
[----:B------:R-:W-:Y:S01]  /*2e50*/  IMAD R147, R8, 0x2, R103 ;  /* 0x0000000208937824 */ /* 0x000fe200078e0267 */
[----:B------:R-:W-:Y:S02]  /*2e60*/  PRMT R130, RZ, 0x7610, R130 ;  /* 0x00007610ff827816 */ /* 0x000fe40000000082 */
[----:B------:R-:W-:Y:S02]  /*2e70*/  PRMT R129, RZ, 0x7610, R129 ;  /* 0x00007610ff817816 */ /* 0x000fe40000000081 */
[-C--:B------:R-:W-:Y:S02]  /*2e80*/  LEA.HI.X.SX32 R3, R114, R78.reuse, 0x1, P5 ;  /* 0x0000004e72037211 */ /* 0x080fe400028f0eff */
[----:B------:R-:W-:Y:S01]  /*2e90*/  LEA.HI.X.SX32 R11, R117, R78, 0x1, P4 ;  /* 0x0000004e750b7211 */ /* 0x000fe200020f0eff */
[----:B------:R-:W-:Y:S02]  /*2ea0*/  IMAD R41, R8, 0x2, R147 ;  /* 0x0000000208297824 */ /* 0x000fe400078e0293 */
[----:B------:R1:W2:Y:S01]  /*2eb0*/  @P3 LDG.E.U16 R130, desc[UR24][R2.64] ;  /* 0x0000001802823981 */ /* 0x0002a2000c1e1500 */
[----:B------:R-:W-:Y:S01]  /*2ec0*/  LOP3.LUT R216, R148, 0x40, RZ, 0xfc, !PT ;  /* 0x0000004094d87812 */ /* 0x000fe200078efcff */
[----:B------:R-:W-:-:S02]  /*2ed0*/  IMAD R105, R8, 0x2, R41 ;  /* 0x0000000208697824 */ /* 0x000fc400078e0229 */
[----:B------:R1:W2:Y:S01]  /*2ee0*/  @P2 LDG.E.U16 R129, desc[UR24][R10.64] ;  /* 0x000000180a812981 */ /* 0x0002a2000c1e1500 */
[-C--:B0-----:R-:W-:Y:S02]  /*2ef0*/  LEA R12, P5, R29, R102.reuse, 0x1 ;  /* 0x000000661d0c7211 */ /* 0x081fe400078a08ff */
[C---:B-1----:R-:W-:Y:S02]  /*2f00*/  LEA R2, P2, R25.reuse, R102, 0x1 ;  /* 0x0000006619027211 */ /* 0x042fe400078408ff */
[----:B------:R-:W-:Y:S02]  /*2f10*/  ISETP.LT.AND P3, PT, R216, R6, P0 ;  /* 0x00000006d800720c */ /* 0x000fe40000761270 */
[-C--:B------:R-:W-:Y:S01]  /*2f20*/  LEA.HI.X.SX32 R3, R25, R78.reuse, 0x1, P2 ;  /* 0x0000004e19037211 */ /* 0x080fe200010f0eff */
[----:B------:R-:W-:Y:S01]  /*2f30*/  IMAD R25, R8, 0x2, R105 ;  /* 0x0000000208197824 */ /* 0x000fe200078e0269 */
[----:B------:R-:W-:Y:S02]  /*2f40*/  LOP3.LUT R212, R148, 0x48, RZ, 0xfc, !PT ;  /* 0x0000004894d47812 */ /* 0x000fe400078efcff */
[----:B------:R-:W-:Y:S01]  /*2f50*/  LEA.HI.X.SX32 R13, R29, R78, 0x1, P5 ;  /* 0x0000004e1d0d7211 */ /* 0x000fe200028f0eff */
[----:B------:R-:W-:Y:S01]  /*2f60*/  IMAD R29, R8, 0x2, R25 ;  /* 0x00000002081d7824 */ /* 0x000fe200078e0219 */
[----:B------:R-:W-:-:S02]  /*2f70*/  ISETP.LT.AND P4, PT, R212, R6, P0 ;  /* 0x00000006d400720c */ /* 0x000fc40000781270 */
[----:B------:R-:W-:Y:S01]  /*2f80*/  LOP3.LUT R207, R148, 0x50, RZ, 0xfc, !PT ;  /* 0x0000005094cf7812 */ /* 0x000fe200078efcff */
[C---:B------:R-:W-:Y:S01]  /*2f90*/  IMAD R43, R8.reuse, 0x2, R29 ;  /* 0x00000002082b7824 */ /* 0x040fe200078e021d */
[----:B------:R-:W-:Y:S02]  /*2fa0*/  PRMT R134, RZ, 0x7610, R134 ;  /* 0x00007610ff867816 */ /* 0x000fe40000000086 */
[----:B------:R-:W-:Y:S01]  /*2fb0*/  ISETP.LT.AND P2, PT, R207, R6, P0 ;  /* 0x00000006cf00720c */ /* 0x000fe20000741270 */
[C---:B------:R-:W-:Y:S01]  /*2fc0*/  IMAD R107, R8.reuse, 0x2, R43 ;  /* 0x00000002086b7824 */ /* 0x040fe200078e022b */
[----:B------:R-:W-:Y:S02]  /*2fd0*/  PRMT R146, RZ, 0x7610, R146 ;  /* 0x00007610ff927816 */ /* 0x000fe40000000092 */
[----:B------:R0:W2:Y:S01]  /*2fe0*/  @P3 LDG.E.U16 R134, desc[UR24][R2.64] ;  /* 0x0000001802863981 */ /* 0x0000a2000c1e1500 */
[C---:B------:R-:W-:Y:S01]  /*2ff0*/  LEA R10, P3, R7.reuse, R102, 0x1 ;  /* 0x00000066070a7211 */ /* 0x040fe200078608ff */
[----:B------:R-:W-:Y:S01]  /*3000*/  IMAD R109, R8, 0x2, R107 ;  /* 0x00000002086d7824 */ /* 0x000fe200078e026b */
[----:B------:R-:W-:Y:S01]  /*3010*/  LOP3.LUT R197, R148, 0x60, RZ, 0xfc, !PT ;  /* 0x0000006094c57812 */ /* 0x000fe200078efcff */
[----:B------:R1:W2:Y:S01]  /*3020*/  @P4 LDG.E.U16 R146, desc[UR24][R12.64] ;  /* 0x000000180c924981 */ /* 0x0002a2000c1e1500 */
[----:B------:R-:W-:Y:S01]  /*3030*/  PRMT R145, RZ, 0x7610, R145 ;  /* 0x00007610ff917816 */ /* 0x000fe20000000091 */
[----:B------:R-:W-:Y:S01]  /*3040*/  IMAD R149, R8, 0x2, R109 ;  /* 0x0000000208957824 */ /* 0x000fe200078e026d */
[----:B------:R-:W-:-:S02]  /*3050*/  LEA.HI.X.SX32 R11, R7, R78, 0x1, P3 ;  /* 0x0000004e070b7211 */ /* 0x000fc400018f0eff */
[----:B------:R-:W-:Y:S02]  /*3060*/  LOP3.LUT R202, R148, 0x58, RZ, 0xfc, !PT ;  /* 0x0000005894ca7812 */ /* 0x000fe400078efcff */
[----:B------:R-:W-:Y:S01]  /*3070*/  ISETP.LT.AND P4, PT, R197, R6, P0 ;  /* 0x00000006c500720c */ /* 0x000fe20000781270 */
[----:B------:R1:W2:Y:S01]  /*3080*/  @P2 LDG.E.U16 R145, desc[UR24][R10.64] ;  /* 0x000000180a912981 */ /* 0x0002a2000c1e1500 */
[----:B0-----:R-:W-:Y:S01]  /*3090*/  LEA R2, P5, R15, R102, 0x1 ;  /* 0x000000660f027211 */ /* 0x001fe200078a08ff */
[----:B------:R-:W-:Y:S01]  /*30a0*/  IMAD R37, R8, 0x2, R149 ;  /* 0x0000000208257824 */ /* 0x000fe200078e0295 */
[----:B------:R-:W-:Y:S02]  /*30b0*/  ISETP.LT.AND P3, PT, R202, R6, P0 ;  /* 0x00000006ca00720c */ /* 0x000fe40000761270 */
[----:B-1----:R-:W-:Y:S02]  /*30c0*/  LEA R12, P2, R105, R102, 0x1 ;  /* 0x00000066690c7211 */ /* 0x002fe400078408ff */
[----:B------:R-:W-:Y:S01]  /*30d0*/  LEA.HI.X.SX32 R3, R15, R78, 0x1, P5 ;  /* 0x0000004e0f037211 */ /* 0x000fe200028f0eff */
[----:B------:R-:W-:Y:S01]  /*30e0*/  IMAD R15, R8, 0x2, R37 ;  /* 0x00000002080f7824 */ /* 0x000fe200078e0225 */
[----:B------:R-:W-:-:S02]  /*30f0*/  PRMT R118, RZ, 0x7610, R118 ;  /* 0x00007610ff767816 */ /* 0x000fc40000000076 */
[----:B------:R-:W-:Y:S01]  /*3100*/  LEA.HI.X.SX32 R13, R105, R78, 0x1, P2 ;  /* 0x0000004e690d7211 */ /* 0x000fe200010f0eff */
[----:B------:R-:W-:Y:S01]  /*3110*/  IMAD R105, R8, 0x2, R15 ;  /* 0x0000000208697824 */ /* 0x000fe200078e020f */
[C---:B------:R-:W-:Y:S02]  /*3120*/  LOP3.LUT R190, R148.reuse, 0x68, RZ, 0xfc, !PT ;  /* 0x0000006894be7812 */ /* 0x040fe400078efcff */
[----:B------:R-:W-:Y:S01]  /*3130*/  PRMT R144, RZ, 0x7610, R144 ;  /* 0x00007610ff907816 */ /* 0x000fe20000000090 */
[----:B------:R-:W2:Y:S01]  /*3140*/  @P4 LDG.E.U16 R118, desc[UR24][R12.64] ;  /* 0x000000180c764981 */ /* 0x000ea2000c1e1500 */
[----:B------:R-:W-:Y:S01]  /*3150*/  LOP3.LUT R189, R148, 0x70, RZ, 0xfc, !PT ;  /* 0x0000007094bd7812 */ /* 0x000fe200078efcff */
[----:B------:R-:W-:Y:S01]  /*3160*/  IMAD R151, R8, 0x2, R105 ;  /* 0x0000000208977824 */ /* 0x000fe200078e0269 */
[-C--:B------:R-:W-:Y:S02]  /*3170*/  ISETP.LT.AND P4, PT, R190, R6.reuse, P0 ;  /* 0x00000006be00720c */ /* 0x080fe40000781270 */
[----:B------:R0:W2:Y:S01]  /*3180*/  @P3 LDG.E.U16 R144, desc[UR24][R2.64] ;  /* 0x0000001802903981 */ /* 0x0000a2000c1e1500 */
[----:B------:R-:W-:Y:S01]  /*3190*/  ISETP.LT.AND P2, PT, R189, R6, P0 ;  /* 0x00000006bd00720c */ /* 0x000fe20000741270 */
[----:B------:R-:W-:Y:S01]  /*31a0*/  IMAD R7, R8, 0x2, R151 ;  /* 0x0000000208077824 */ /* 0x000fe200078e0297 */
[----:B------:R-:W-:-:S02]  /*31b0*/  LEA R10, P3, R107, R102, 0x1 ;  /* 0x000000666b0a7211 */ /* 0x000fc400078608ff */
[----:B------:R-:W-:Y:S02]  /*31c0*/  LOP3.LUT R205, R148, 0x78, RZ, 0xfc, !PT ;  /* 0x0000007894cd7812 */ /* 0x000fe400078efcff */
[----:B------:R-:W-:Y:S02]  /*31d0*/  PRMT R133, RZ, 0x7610, R133 ;  /* 0x00007610ff857816 */ /* 0x000fe40000000085 */
[----:B------:R-:W-:Y:S01]  /*31e0*/  LEA.HI.X.SX32 R11, R107, R78, 0x1, P3 ;  /* 0x0000004e6b0b7211 */ /* 0x000fe200018f0eff */
[----:B------:R-:W-:Y:S01]  /*31f0*/  IMAD R107, R8, 0x2, R7 ;  /* 0x00000002086b7824 */ /* 0x000fe200078e0207 */
[----:B0-----:R-:W-:Y:S02]  /*3200*/  LEA R2, P5, R15, R102, 0x1 ;  /* 0x000000660f027211 */ /* 0x001fe400078a08ff */
[----:B------:R-:W-:Y:S01]  /*3210*/  LOP3.LUT R215, R148, 0x42, RZ, 0xfc, !PT ;  /* 0x0000004294d77812 */ /* 0x000fe200078efcff */
[----:B------:R-:W2:Y:S01]  /*3220*/  @P4 LDG.E.U16 R133, desc[UR24][R10.64] ;  /* 0x000000180a854981 */ /* 0x000ea2000c1e1500 */
[----:B------:R-:W-:-:S02]  /*3230*/  ISETP.LT.AND P3, PT, R205, R6, P0 ;  /* 0x00000006cd00720c */ /* 0x000fc40000761270 */
[----:B------:R-:W-:Y:S02]  /*3240*/  PRMT R132, RZ, 0x7610, R132 ;  /* 0x00007610ff847816 */ /* 0x000fe40000000084 */
[----:B------:R-:W-:Y:S02]  /*3250*/  LEA.HI.X.SX32 R3, R15, R78, 0x1, P5 ;  /* 0x0000004e0f037211 */ /* 0x000fe400028f0eff */
[----:B------:R-:W-:Y:S02]  /*3260*/  ISETP.LT.AND P4, PT, R215, R6, P0 ;  /* 0x00000006d700720c */ /* 0x000fe40000781270 */
[-C--:B------:R-:W-:Y:S01]  /*3270*/  LEA R12, P5, R107, R102.reuse, 0x1 ;  /* 0x000000666b0c7211 */ /* 0x080fe200078a08ff */
[----:B------:R0:W2:Y:S01]  /*3280*/  @P2 LDG.E.U16 R132, desc[UR24][R2.64] ;  /* 0x0000001802842981 */ /* 0x0000a2000c1e1500 */
[----:B------:R-:W-:Y:S02]  /*3290*/  PRMT R131, RZ, 0x7610, R131 ;  /* 0x00007610ff837816 */ /* 0x000fe40000000083 */
[----:B------:R-:W-:-:S02]  /*32a0*/  LEA R14, P2, R27, R102, 0x1 ;  /* 0x000000661b0e7211 */ /* 0x000fc400078408ff */
[-C--:B------:R-:W-:Y:S02]  /*32b0*/  LEA.HI.X.SX32 R13, R107, R78.reuse, 0x1, P5 ;  /* 0x0000004e6b0d7211 */ /* 0x080fe400028f0eff */
[----:B------:R-:W-:Y:S02]  /*32c0*/  LOP3.LUT R210, R148, 0x4a, RZ, 0xfc, !PT ;  /* 0x0000004a94d27812 */ /* 0x000fe400078efcff */
[----:B------:R-:W-:Y:S01]  /*32d0*/  PRMT R123, RZ, 0x7610, R123 ;  /* 0x00007610ff7b7816 */ /* 0x000fe2000000007b */
[----:B------:R-:W2:Y:S01]  /*32e0*/  @P3 LDG.E.U16 R131, desc[UR24][R12.64] ;  /* 0x000000180c833981 */ /* 0x000ea2000c1e1500 */
[----:B------:R-:W-:Y:S02]  /*32f0*/  LEA.HI.X.SX32 R15, R27, R78, 0x1, P2 ;  /* 0x0000004e1b0f7211 */ /* 0x000fe400010f0eff */
[----:B------:R-:W-:Y:S02]  /*3300*/  ISETP.LT.AND P3, PT, R210, R6, P0 ;  /* 0x00000006d200720c */ /* 0x000fe40000761270 */
[----:B------:R-:W-:Y:S01]  /*3310*/  LOP3.LUT R206, R148, 0x52, RZ, 0xfc, !PT ;  /* 0x0000005294ce7812 */ /* 0x000fe200078efcff */
[----:B------:R1:W2:Y:S01]  /*3320*/  @P4 LDG.E.U16 R123, desc[UR24][R14.64] ;  /* 0x000000180e7b4981 */ /* 0x0002a2000c1e1500 */
[----:B0-----:R-:W-:-:S02]  /*3330*/  LEA R2, P4, R95, R102, 0x1 ;  /* 0x000000665f027211 */ /* 0x001fc400078808ff */
[----:B------:R-:W-:Y:S02]  /*3340*/  PRMT R122, RZ, 0x7610, R122 ;  /* 0x00007610ff7a7816 */ /* 0x000fe4000000007a */
[----:B------:R-:W-:Y:S02]  /*3350*/  ISETP.LT.AND P2, PT, R206, R6, P0 ;  /* 0x00000006ce00720c */ /* 0x000fe40000741270 */
[C---:B------:R-:W-:Y:S02]  /*3360*/  LOP3.LUT R201, R148.reuse, 0x5a, RZ, 0xfc, !PT ;  /* 0x0000005a94c97812 */ /* 0x040fe400078efcff */
[----:B------:R-:W-:Y:S02]  /*3370*/  LEA.HI.X.SX32 R3, R95, R78, 0x1, P4 ;  /* 0x0000004e5f037211 */ /* 0x000fe400020f0eff */
[----:B------:R-:W-:Y:S02]  /*3380*/  LOP3.LUT R196, R148, 0x62, RZ, 0xfc, !PT ;  /* 0x0000006294c47812 */ /* 0x000fe400078efcff */
[----:B------:R-:W-:Y:S01]  /*3390*/  LEA R10, P5, R99, R102, 0x1 ;  /* 0x00000066630a7211 */ /* 0x000fe200078a08ff */
[----:B------:R0:W2:Y:S01]  /*33a0*/  @P3 LDG.E.U16 R122, desc[UR24][R2.64] ;  /* 0x00000018027a3981 */ /* 0x0000a2000c1e1500 */
[----:B------:R-:W-:-:S02]  /*33b0*/  ISETP.LT.AND P4, PT, R201, R6, P0 ;  /* 0x00000006c900720c */ /* 0x000fc40000781270 */
[----:B------:R-:W-:Y:S02]  /*33c0*/  ISETP.LT.AND P3, PT, R196, R6, P0 ;  /* 0x00000006c400720c */ /* 0x000fe40000761270 */
[----:B------:R-:W-:Y:S02]  /*33d0*/  PRMT R121, RZ, 0x7610, R121 ;  /* 0x00007610ff797816 */ /* 0x000fe40000000079 */
[----:B------:R-:W-:Y:S02]  /*33e0*/  LEA.HI.X.SX32 R11, R99, R78, 0x1, P5 ;  /* 0x0000004e630b7211 */ /* 0x000fe400028f0eff */
[-C--:B-1----:R-:W-:Y:S02]  /*33f0*/  LEA R14, P5, R103, R102.reuse, 0x1 ;  /* 0x00000066670e7211 */ /* 0x082fe400078a08ff */
[----:B------:R-:W-:Y:S01]  /*3400*/  LOP3.LUT R188, R148, 0x6a, RZ, 0xfc, !PT ;  /* 0x0000006a94bc7812 */ /* 0x000fe200078efcff */
[----:B------:R1:W2:Y:S01]  /*3410*/  @P2 LDG.E.U16 R121, desc[UR24][R10.64] ;  /* 0x000000180a792981 */ /* 0x0002a2000c1e1500 */
[----:B------:R-:W-:-:S02]  /*3420*/  LEA R12, P6, R25, R102, 0x1 ;  /* 0x00000066190c7211 */ /* 0x000fc400078c08ff */
[----:B------:R-:W-:Y:S02]  /*3430*/  PRMT R120, RZ, 0x7610, R120 ;  /* 0x00007610ff787816 */ /* 0x000fe40000000078 */
[----:B------:R-:W-:Y:S02]  /*3440*/  LEA.HI.X.SX32 R15, R103, R78, 0x1, P5 ;  /* 0x0000004e670f7211 */ /* 0x000fe400028f0eff */
[----:B------:R-:W-:Y:S02]  /*3450*/  PRMT R119, RZ, 0x7610, R119 ;  /* 0x00007610ff777816 */ /* 0x000fe40000000077 */
[----:B------:R-:W-:Y:S01]  /*3460*/  ISETP.LT.AND P2, PT, R188, R6, P0 ;  /* 0x00000006bc00720c */ /* 0x000fe20000741270 */
[----:B------:R1:W2:Y:S01]  /*3470*/  @P4 LDG.E.U16 R120, desc[UR24][R14.64] ;  /* 0x000000180e784981 */ /* 0x0002a2000c1e1500 */
[----:B------:R-:W-:Y:S02]  /*3480*/  LEA.HI.X.SX32 R13, R25, R78, 0x1, P6 ;  /* 0x0000004e190d7211 */ /* 0x000fe400030f0eff */
[----:B------:R-:W-:-:S02]  /*3490*/  LOP3.LUT R187, R148, 0x72, RZ, 0xfc, !PT ;  /* 0x0000007294bb7812 */ /* 0x000fc400078efcff */
[----:B0-----:R-:W-:Y:S01]  /*34a0*/  LEA R2, P4, R109, R102, 0x1 ;  /* 0x000000666d027211 */ /* 0x001fe200078808ff */
[----:B------:R0:W2:Y:S01]  /*34b0*/  @P3 LDG.E.U16 R119, desc[UR24][R12.64] ;  /* 0x000000180c773981 */ /* 0x0000a2000c1e1500 */
[----:B------:R-:W-:Y:S02]  /*34c0*/  LOP3.LUT R211, R148, 0x7a, RZ, 0xfc, !PT ;  /* 0x0000007a94d37812 */ /* 0x000fe400078efcff */
[----:B------:R-:W-:Y:S02]  /*34d0*/  ISETP.LT.AND P3, PT, R187, R6, P0 ;  /* 0x00000006bb00720c */ /* 0x000fe40000761270 */
[----:B------:R-:W-:Y:S01]  /*34e0*/  PRMT R22, RZ, 0x7610, R22 ;  /* 0x00007610ff167816 */ /* 0x000fe20000000016 */
[----:B------:R-:W-:Y:S01]  /*34f0*/  IMAD R95, R8, 0x2, R107 ;  /* 0x00000002085f7824 */ /* 0x000fe200078e026b */
[----:B------:R-:W-:Y:S02]  /*3500*/  LEA.HI.X.SX32 R3, R109, R78, 0x1, P4 ;  /* 0x0000004e6d037211 */ /* 0x000fe400020f0eff */
[----:B------:R-:W-:-:S02]  /*3510*/  ISETP.LT.AND P4, PT, R211, R6, P0 ;  /* 0x00000006d300720c */ /* 0x000fc40000781270 */
[-C--:B-1----:R-:W-:Y:S01]  /*3520*/  LEA R10, P5, R105, R102.reuse, 0x1 ;  /* 0x00000066690a7211 */ /* 0x082fe200078a08ff */
[----:B------:R1:W2:Y:S01]  /*3530*/  @P2 LDG.E.U16 R22, desc[UR24][R2.64] ;  /* 0x0000001802162981 */ /* 0x0002a2000c1e1500 */
[----:B------:R-:W-:Y:S02]  /*3540*/  PRMT R112, RZ, 0x7610, R112 ;  /* 0x00007610ff707816 */ /* 0x000fe40000000070 */
[----:B------:R-:W-:Y:S02]  /*3550*/  LEA R14, P2, R95, R102, 0x1 ;  /* 0x000000665f0e7211 */ /* 0x000fe400078408ff */
[-C--:B------:R-:W-:Y:S02]  /*3560*/  LEA.HI.X.SX32 R11, R105, R78.reuse, 0x1, P5 ;  /* 0x0000004e690b7211 */ /* 0x080fe400028f0eff */
[----:B------:R-:W-:Y:S02]  /*3570*/  LOP3.LUT R30, R148, 0xc, RZ, 0xfc, !PT ;  /* 0x0000000c941e7812 */ /* 0x000fe400078efcff */
[----:B------:R-:W-:Y:S01]  /*3580*/  PRMT R111, RZ, 0x7610, R111 ;  /* 0x00007610ff6f7816 */ /* 0x000fe2000000006f */
[----:B------:R1:W2:Y:S01]  /*3590*/  @P3 LDG.E.U16 R112, desc[UR24][R10.64] ;  /* 0x000000180a703981 */ /* 0x0002a2000c1e1500 */
[----:B------:R-:W-:-:S02]  /*35a0*/  LEA.HI.X.SX32 R15, R95, R78, 0x1, P2 ;  /* 0x0000004e5f0f7211 */ /* 0x000fc400010f0eff */
[----:B------:R-:W-:Y:S02]  /*35b0*/  LOP3.LUT R28, R148, 0x14, RZ, 0xfc, !PT ;  /* 0x00000014941c7812 */ /* 0x000fe400078efcff */
[-C--:B------:R-:W-:Y:S01]  /*35c0*/  ISETP.LT.AND P3, PT, R30, R6.reuse, P0 ;  /* 0x000000061e00720c */ /* 0x080fe20000761270 */
[----:B------:R4:W2:Y:S01]  /*35d0*/  @P4 LDG.E.U16 R111, desc[UR24][R14.64] ;  /* 0x000000180e6f4981 */ /* 0x0008a2000c1e1500 */
[----:B------:R-:W-:Y:S02]  /*35e0*/  ISETP.LT.AND P2, PT, R28, R6, P0 ;  /* 0x000000061c00720c */ /* 0x000fe40000741270 */
[----:B0-----:R-:W-:Y:S02]  /*35f0*/  LEA R12, P4, R115, R102, 0x1 ;  /* 0x00000066730c7211 */ /* 0x001fe400078808ff */
[----:B------:R-:W-:Y:S02]  /*3600*/  LOP3.LUT R249, R148, 0x1c, RZ, 0xfc, !PT ;  /* 0x0000001c94f97812 */ /* 0x000fe400078efcff */
[----:B------:R-:W-:-:S02]  /*3610*/  PRMT R110, RZ, 0x7610, R110 ;  /* 0x00007610ff6e7816 */ /* 0x000fc4000000006e */
[----:B-1----:R-:W-:Y:S02]  /*3620*/  LEA R2, P5, R140, R102, 0x1 ;  /* 0x000000668c027211 */ /* 0x002fe400078a08ff */
[----:B------:R-:W-:Y:S02]  /*3630*/  LEA.HI.X.SX32 R13, R115, R78, 0x1, P4 ;  /* 0x0000004e730d7211 */ /* 0x000fe400020f0eff */
[----:B------:R-:W-:Y:S02]  /*3640*/  LOP3.LUT R245, R148, 0x24, RZ, 0xfc, !PT ;  /* 0x0000002494f57812 */ /* 0x000fe400078efcff */
[----:B------:R-:W-:Y:S01]  /*3650*/  ISETP.LT.AND P4, PT, R249, R6, P0 ;  /* 0x00000006f900720c */ /* 0x000fe20000781270 */
[----:B------:R0:W2:Y:S01]  /*3660*/  @P3 LDG.E.U16 R110, desc[UR24][R12.64] ;  /* 0x000000180c6e3981 */ /* 0x0000a2000c1e1500 */
[----:B------:R-:W-:Y:S02]  /*3670*/  PRMT R109, RZ, 0x7610, R109 ;  /* 0x00007610ff6d7816 */ /* 0x000fe4000000006d */
[----:B------:R-:W-:-:S02]  /*3680*/  LEA.HI.X.SX32 R3, R140, R78, 0x1, P5 ;  /* 0x0000004e8c037211 */ /* 0x000fc400028f0eff */
[----:B------:R-:W-:Y:S02]  /*3690*/  ISETP.LT.AND P3, PT, R245, R6, P0 ;  /* 0x00000006f500720c */ /* 0x000fe40000761270 */
[-C--:B------:R-:W-:Y:S01]  /*36a0*/  LEA R10, P5, R17, R102.reuse, 0x1 ;  /* 0x00000066110a7211 */ /* 0x080fe200078a08ff */
[----:B------:R1:W2:Y:S01]  /*36b0*/  @P2 LDG.E.U16 R109, desc[UR24][R2.64] ;  /* 0x00000018026d2981 */ /* 0x0002a2000c1e1500 */
[----:B------:R-:W-:Y:S02]  /*36c0*/  PRMT R108, RZ, 0x7610, R108 ;  /* 0x00007610ff6c7816 */ /* 0x000fe4000000006c */
[----:B----4-:R-:W-:Y:S02]  /*36d0*/  LEA R14, P2, R23, R102, 0x1 ;  /* 0x00000066170e7211 */ /* 0x010fe400078408ff */
[----:B------:R-:W-:Y:S02]  /*36e0*/  LEA.HI.X.SX32 R11, R17, R78, 0x1, P5 ;  /* 0x0000004e110b7211 */ /* 0x000fe400028f0eff */
[----:B------:R-:W-:-:S02]  /*36f0*/  LOP3.LUT R241, R148, 0x2c, RZ, 0xfc, !PT ;  /* 0x0000002c94f17812 */ /* 0x000fc400078efcff */
[----:B------:R-:W-:Y:S01]  /*3700*/  PRMT R107, RZ, 0x7610, R107 ;  /* 0x00007610ff6b7816 */ /* 0x000fe2000000006b */
[----:B------:R-:W4:Y:S01]  /*3710*/  @P4 LDG.E.U16 R108, desc[UR24][R10.64] ;  /* 0x000000180a6c4981 */ /* 0x000f22000c1e1500 */
[----:B------:R-:W-:Y:S02]  /*3720*/  LEA.HI.X.SX32 R15, R23, R78, 0x1, P2 ;  /* 0x0000004e170f7211 */ /* 0x000fe400010f0eff */
[----:B------:R-:W-:Y:S02]  /*3730*/  LOP3.LUT R237, R148, 0x34, RZ, 0xfc, !PT ;  /* 0x0000003494ed7812 */ /* 0x000fe400078efcff */
[-C--:B------:R-:W-:Y:S01]  /*3740*/  ISETP.LT.AND P4, PT, R241, R6.reuse, P0 ;  /* 0x00000006f100720c */ /* 0x080fe20000781270 */
[----:B------:R3:W2:Y:S01]  /*3750*/  @P3 LDG.E.U16 R107, desc[UR24][R14.64] ;  /* 0x000000180e6b3981 */ /* 0x0006a2000c1e1500 */
[----:B------:R-:W-:Y:S02]  /*3760*/  ISETP.LT.AND P2, PT, R237, R6, P0 ;  /* 0x00000006ed00720c */ /* 0x000fe40000741270 */
[----:B0-----:R-:W-:-:S02]  /*3770*/  LEA R12, P3, R5, R102, 0x1 ;  /* 0x00000066050c7211 */ /* 0x001fc400078608ff */
[----:B------:R-:W-:Y:S02]  /*3780*/  PRMT R106, RZ, 0x7610, R106 ;  /* 0x00007610ff6a7816 */ /* 0x000fe4000000006a */
[----:B-1----:R-:W-:Y:S02]  /*3790*/  LEA R2, P5, R91, R102, 0x1 ;  /* 0x000000665b027211 */ /* 0x002fe400078a08ff */
[-C--:B------:R-:W-:Y:S02]  /*37a0*/  LEA.HI.X.SX32 R13, R5, R78.reuse, 0x1, P3 ;  /* 0x0000004e050d7211 */ /* 0x080fe400018f0eff */
[----:B------:R-:W-:Y:S02]  /*37b0*/  LOP3.LUT R214, R148, 0x44, RZ, 0xfc, !PT ;  /* 0x0000004494d67812 */ /* 0x000fe400078efcff */
[----:B------:R-:W-:Y:S01]  /*37c0*/  PRMT R105, RZ, 0x7610, R105 ;  /* 0x00007610ff697816 */ /* 0x000fe20000000069 */
[----:B------:R0:W2:Y:S01]  /*37d0*/  @P4 LDG.E.U16 R106, desc[UR24][R12.64] ;  /* 0x000000180c6a4981 */ /* 0x0000a2000c1e1500 */
[----:B------:R-:W-:-:S02]  /*37e0*/  LEA.HI.X.SX32 R3, R91, R78, 0x1, P5 ;  /* 0x0000004e5b037211 */ /* 0x000fc400028f0eff */
[----:B------:R-:W-:Y:S02]  /*37f0*/  ISETP.LT.AND P4, PT, R214, R6, P0 ;  /* 0x00000006d600720c */ /* 0x000fe40000781270 */
[----:B------:R-:W-:Y:S01]  /*3800*/  LOP3.LUT R221, R148, 0x3c, RZ, 0xfc, !PT ;  /* 0x0000003c94dd7812 */ /* 0x000fe200078efcff */
[----:B------:R1:W2:Y:S01]  /*3810*/  @P2 LDG.E.U16 R105, desc[UR24][R2.64] ;  /* 0x0000001802692981 */ /* 0x0002a2000c1e1500 */
[----:B---3--:R-:W-:Y:S02]  /*3820*/  LEA R14, P2, R93, R102, 0x1 ;  /* 0x000000665d0e7211 */ /* 0x008fe400078408ff */
[----:B------:R-:W-:Y:S02]  /*3830*/  ISETP.LT.AND P3, PT, R221, R6, P0 ;  /* 0x00000006dd00720c */ /* 0x000fe40000761270 */
[----:B------:R-:W-:Y:S02]  /*3840*/  PRMT R27, RZ, 0x7610, R27 ;  /* 0x00007610ff1b7816 */ /* 0x000fe4000000001b */
[----:B------:R-:W-:-:S02]  /*3850*/  LEA.HI.X.SX32 R15, R93, R78, 0x1, P2 ;  /* 0x0000004e5d0f7211 */ /* 0x000fc400010f0eff */
[C---:B------:R-:W-:Y:S02]  /*3860*/  LEA R10, P5, R19.reuse, R102, 0x1 ;  /* 0x00000066130a7211 */ /* 0x040fe400078a08ff */
[C---:B------:R-:W-:Y:S01]  /*3870*/  LOP3.LUT R204, R148.reuse, 0x54, RZ, 0xfc, !PT ;  /* 0x0000005494cc7812 */ /* 0x040fe200078efcff */
[----:B------:R-:W3:Y:S01]  /*3880*/  @P4 LDG.E.U16 R27, desc[UR24][R14.64] ;  /* 0x000000180e1b4981 */ /* 0x000ee2000c1e1500 */
[----:B------:R-:W-:Y:S02]  /*3890*/  PRMT R104, RZ, 0x7610, R104 ;  /* 0x00007610ff687816 */ /* 0x000fe40000000068 */
[----:B------:R-:W-:Y:S02]  /*38a0*/  LEA.HI.X.SX32 R11, R19, R78, 0x1, P5 ;  /* 0x0000004e130b7211 */ /* 0x000fe400028f0eff */
[----:B0-----:R-:W-:Y:S02]  /*38b0*/  LEA R12, P4, R97, R102, 0x1 ;  /* 0x00000066610c7211 */ /* 0x001fe400078808ff */
[----:B------:R-:W-:Y:S01]  /*38c0*/  LOP3.LUT R209, R148, 0x4c, RZ, 0xfc, !PT ;  /* 0x0000004c94d17812 */ /* 0x000fe200078efcff */
[----:B------:R0:W2:Y:S01]  /*38d0*/  @P3 LDG.E.U16 R104, desc[UR24][R10.64] ;  /* 0x000000180a683981 */ /* 0x0000a2000c1e1500 */
[----:B------:R-:W-:-:S02]  /*38e0*/  ISETP.LT.AND P2, PT, R204, R6, P0 ;  /* 0x00000006cc00720c */ /* 0x000fc40000741270 */
[----:B------:R-:W-:Y:S02]  /*38f0*/  LOP3.LUT R200, R148, 0x5c, RZ, 0xfc, !PT ;  /* 0x0000005c94c87812 */ /* 0x000fe400078efcff */
[----:B-1----:R-:W-:Y:S02]  /*3900*/  LEA R2, P5, R101, R102, 0x1 ;  /* 0x0000006665027211 */ /* 0x002fe400078a08ff */
[----:B------:R-:W-:Y:S02]  /*3910*/  LEA.HI.X.SX32 R13, R97, R78, 0x1, P4 ;  /* 0x0000004e610d7211 */ /* 0x000fe400020f0eff */
[-C--:B------:R-:W-:Y:S02]  /*3920*/  ISETP.LT.AND P3, PT, R209, R6.reuse, P0 ;  /* 0x00000006d100720c */ /* 0x080fe40000761270 */
[----:B------:R-:W-:Y:S02]  /*3930*/  ISETP.LT.AND P4, PT, R200, R6, P0 ;  /* 0x00000006c800720c */ /* 0x000fe40000781270 */
[----:B------:R-:W-:-:S02]  /*3940*/  PRMT R25, RZ, 0x7610, R25 ;  /* 0x00007610ff197816 */ /* 0x000fc40000000019 */
[----:B------:R-:W-:Y:S02]  /*3950*/  LEA.HI.X.SX32 R3, R101, R78, 0x1, P5 ;  /* 0x0000004e65037211 */ /* 0x000fe400028f0eff */
[C---:B0-----:R-:W-:Y:S02]  /*3960*/  LEA R10, P5, R147.reuse, R102, 0x1 ;  /* 0x00000066930a7211 */ /* 0x041fe400078a08ff */
[----:B------:R-:W-:Y:S01]  /*3970*/  LOP3.LUT R195, R148, 0x6c, RZ, 0xfc, !PT ;  /* 0x0000006c94c37812 */ /* 0x000fe200078efcff */
[----:B------:R-:W2:Y:S01]  /*3980*/  @P2 LDG.E.U16 R25, desc[UR24][R2.64] ;  /* 0x0000001802192981 */ /* 0x000ea2000c1e1500 */
[----:B------:R-:W-:Y:S02]  /*3990*/  PRMT R26, RZ, 0x7610, R26 ;  /* 0x00007610ff1a7816 */ /* 0x000fe4000000001a */
[----:B------:R-:W-:Y:S02]  /*39a0*/  PRMT R24, RZ, 0x7610, R24 ;  /* 0x00007610ff187816 */ /* 0x000fe40000000018 */
[----:B------:R-:W-:-:S02]  /*39b0*/  LEA.HI.X.SX32 R11, R147, R78, 0x1, P5 ;  /* 0x0000004e930b7211 */ /* 0x000fc400028f0eff */
[----:B------:R-:W-:Y:S01]  /*39c0*/  LOP3.LUT R194, R148, 0x64, RZ, 0xfc, !PT ;  /* 0x0000006494c27812 */ /* 0x000fe200078efcff */
[----:B------:R0:W2:Y:S01]  /*39d0*/  @P3 LDG.E.U16 R26, desc[UR24][R12.64] ;  /* 0x000000180c1a3981 */ /* 0x0000a2000c1e1500 */
[-C--:B------:R-:W-:Y:S02]  /*39e0*/  ISETP.LT.AND P2, PT, R195, R6.reuse, P0 ;  /* 0x00000006c300720c */ /* 0x080fe40000741270 */
[----:B------:R-:W-:Y:S01]  /*39f0*/  ISETP.LT.AND P3, PT, R194, R6, P0 ;  /* 0x00000006c200720c */ /* 0x000fe20000761270 */
[----:B------:R1:W2:Y:S01]  /*3a00*/  @P4 LDG.E.U16 R24, desc[UR24][R10.64] ;  /* 0x000000180a184981 */ /* 0x0002a2000c1e1500 */
[----:B------:R-:W-:Y:S02]  /*3a10*/  LOP3.LUT R219, R148, 0x7c, RZ, 0xfc, !PT ;  /* 0x0000007c94db7812 */ /* 0x000fe400078efcff */
[----:B------:R-:W-:Y:S02]  /*3a20*/  PRMT R5, RZ, 0x7610, R5 ;  /* 0x00007610ff057816 */ /* 0x000fe40000000005 */
[-C--:B0-----:R-:W-:Y:S01]  /*3a30*/  LEA R12, P4, R149, R102.reuse, 0x1 ;  /* 0x00000066950c7211 */ /* 0x081fe200078808ff */
[----:B------:R-:W-:Y:S01]  /*3a40*/  IMAD R95, R8, 0x2, R95 ;  /* 0x00000002085f7824 */ /* 0x000fe200078e025f */
[----:B------:R-:W-:-:S02]  /*3a50*/  LEA R14, P6, R29, R102, 0x1 ;  /* 0x000000661d0e7211 */ /* 0x000fc400078c08ff */
[----:B------:R-:W-:Y:S02]  /*3a60*/  LEA.HI.X.SX32 R13, R149, R78, 0x1, P4 ;  /* 0x0000004e950d7211 */ /* 0x000fe400020f0eff */
[----:B------:R-:W-:Y:S02]  /*3a70*/  ISETP.LT.AND P4, PT, R219, R6, P0 ;  /* 0x00000006db00720c */ /* 0x000fe40000781270 */
[----:B------:R-:W-:Y:S01]  /*3a80*/  PRMT R23, RZ, 0x7610, R23 ;  /* 0x00007610ff177816 */ /* 0x000fe20000000017 */
[----:B------:R0:W2:Y:S01]  /*3a90*/  @P2 LDG.E.U16 R5, desc[UR24][R12.64] ;  /* 0x000000180c052981 */ /* 0x0000a2000c1e1500 */
[----:B------:R-:W-:Y:S02]  /*3aa0*/  LEA.HI.X.SX32 R15, R29, R78, 0x1, P6 ;  /* 0x0000004e1d0f7211 */ /* 0x000fe400030f0eff */
[----:B------:R-:W-:Y:S02]  /*3ab0*/  LOP3.LUT R193, R148, 0x74, RZ, 0xfc, !PT ;  /* 0x0000007494c17812 */ /* 0x000fe400078efcff */
[----:B-1----:R-:W-:Y:S01]  /*3ac0*/  LEA R10, P2, R95, R102, 0x1 ;  /* 0x000000665f0a7211 */ /* 0x002fe200078408ff */
[----:B------:R-:W2:Y:S01]  /*3ad0*/  @P3 LDG.E.U16 R23, desc[UR24][R14.64] ;  /* 0x000000180e173981 */ /* 0x000ea2000c1e1500 */
[----:B------:R-:W-:-:S02]  /*3ae0*/  PRMT R19, RZ, 0x7610, R19 ;  /* 0x00007610ff137816 */ /* 0x000fc40000000013 */
[----:B------:R-:W-:Y:S02]  /*3af0*/  ISETP.LT.AND P3, PT, R193, R6, P0 ;  /* 0x00000006c100720c */ /* 0x000fe40000761270 */
[----:B------:R-:W-:Y:S02]  /*3b00*/  LEA.HI.X.SX32 R11, R95, R78, 0x1, P2 ;  /* 0x0000004e5f0b7211 */ /* 0x000fe400010f0eff */
[----:B------:R-:W-:Y:S02]  /*3b10*/  LOP3.LUT R28, R148, 0x16, RZ, 0xfc, !PT ;  /* 0x00000016941c7812 */ /* 0x000fe400078efcff */
[----:B------:R-:W-:Y:S01]  /*3b20*/  LEA R2, P5, R151, R102, 0x1 ;  /* 0x0000006697027211 */ /* 0x000fe200078a08ff */
[----:B------:R-:W2:Y:S01]  /*3b30*/  @P4 LDG.E.U16 R19, desc[UR24][R10.64] ;  /* 0x000000180a134981 */ /* 0x000ea2000c1e1500 */
[----:B------:R-:W-:Y:S02]  /*3b40*/  ISETP.LT.AND P2, PT, R28, R6, P0 ;  /* 0x000000061c00720c */ /* 0x000fe40000741270 */
[----:B------:R-:W-:-:S02]  /*3b50*/  LEA R28, P4, R113, R102, 0x1 ;  /* 0x00000066711c7211 */ /* 0x000fc400078808ff */
[----:B------:R-:W-:Y:S02]  /*3b60*/  PRMT R20, RZ, 0x7610, R20 ;  /* 0x00007610ff147816 */ /* 0x000fe40000000014 */
[C---:B------:R-:W-:Y:S02]  /*3b70*/  LOP3.LUT R248, R148.reuse, 0x1e, RZ, 0xfc, !PT ;  /* 0x0000001e94f87812 */ /* 0x040fe400078efcff */
[----:B------:R-:W-:Y:S02]  /*3b80*/  LEA.HI.X.SX32 R3, R151, R78, 0x1, P5 ;  /* 0x0000004e97037211 */ /* 0x000fe400028f0eff */
[----:B------:R-:W-:Y:S02]  /*3b90*/  LOP3.LUT R30, R148, 0xe, RZ, 0xfc, !PT ;  /* 0x0000000e941e7812 */ /* 0x000fe400078efcff */
[----:B0-----:R-:W-:Y:S01]  /*3ba0*/  LEA R12, P5, R142, R102, 0x1 ;  /* 0x000000668e0c7211 */ /* 0x001fe200078a08ff */
[----:B------:R0:W2:Y:S01]  /*3bb0*/  @P3 LDG.E.U16 R20, desc[UR24][R2.64] ;  /* 0x0000001802143981 */ /* 0x0000a2000c1e1500 */
[----:B------:R-:W-:-:S02]  /*3bc0*/  LEA.HI.X.SX32 R29, R113, R78, 0x1, P4 ;  /* 0x0000004e711d7211 */ /* 0x000fc400020f0eff */
[-C--:B------:R-:W-:Y:S02]  /*3bd0*/  ISETP.LT.AND P4, PT, R248, R6.reuse, P0 ;  /* 0x00000006f800720c */ /* 0x080fe40000781270 */
[----:B------:R-:W-:Y:S02]  /*3be0*/  ISETP.LT.AND P3, PT, R30, R6, P0 ;  /* 0x000000061e00720c */ /* 0x000fe40000761270 */
[----:B------:R-:W-:Y:S02]  /*3bf0*/  PRMT R17, RZ, 0x7610, R17 ;  /* 0x00007610ff117816 */ /* 0x000fe40000000011 */
[----:B------:R-:W-:Y:S02]  /*3c00*/  LEA.HI.X.SX32 R13, R142, R78, 0x1, P5 ;  /* 0x0000004e8e0d7211 */ /* 0x000fe400028f0eff */
[----:B0-----:R-:W-:Y:S02]  /*3c10*/  LEA R2, P5, R33, R102, 0x1 ;  /* 0x0000006621027211 */ /* 0x001fe400078a08ff */
[----:B------:R-:W-:Y:S01]  /*3c20*/  LOP3.LUT R240, R148, 0x2e, RZ, 0xfc, !PT ;  /* 0x0000002e94f07812 */ /* 0x000fe200078efcff */
[----:B------:R-:W2:Y:S01]  /*3c30*/  @P2 LDG.E.U16 R17, desc[UR24][R12.64] ;  /* 0x000000180c112981 */ /* 0x000ea2000c1e1500 */
[----:B------:R-:W-:-:S02]  /*3c40*/  PRMT R16, RZ, 0x7610, R16 ;  /* 0x00007610ff107816 */ /* 0x000fc40000000010 */
[----:B------:R-:W-:Y:S02]  /*3c50*/  LEA.HI.X.SX32 R3, R33, R78, 0x1, P5 ;  /* 0x0000004e21037211 */ /* 0x000fe400028f0eff */
[----:B------:R-:W-:Y:S02]  /*3c60*/  PRMT R18, RZ, 0x7610, R18 ;  /* 0x00007610ff127816 */ /* 0x000fe40000000012 */
[----:B------:R-:W-:Y:S01]  /*3c70*/  ISETP.LT.AND P2, PT, R240, R6, P0 ;  /* 0x00000006f000720c */ /* 0x000fe20000741270 */
[----:B------:R0:W2:Y:S01]  /*3c80*/  @P4 LDG.E.U16 R16, desc[UR24][R2.64] ;  /* 0x0000001802104981 */ /* 0x0000a2000c1e1500 */
[----:B------:R-:W-:Y:S02]  /*3c90*/  LOP3.LUT R244, R148, 0x26, RZ, 0xfc, !PT ;  /* 0x0000002694f47812 */ /* 0x000fe400078efcff */
[----:B------:R-:W-:Y:S01]  /*3ca0*/  LEA R32, P4, R89, R102, 0x1 ;  /* 0x0000006659207211 */ /* 0x000fe200078808ff */
[----:B------:R-:W2:Y:S01]  /*3cb0*/  @P3 LDG.E.U16 R18, desc[UR24][R28.64] ;  /* 0x000000181c123981 */ /* 0x000ea2000c1e1500 */
[----:B------:R-:W-:-:S02]  /*3cc0*/  ISETP.LT.AND P3, PT, R244, R6, P0 ;  /* 0x00000006f400720c */ /* 0x000fc40000761270 */
[----:B------:R-:W-:Y:S02]  /*3cd0*/  PRMT R14, RZ, 0x7610, R14 ;  /* 0x00007610ff0e7816 */ /* 0x000fe4000000000e */
[----:B------:R-:W-:Y:S02]  /*3ce0*/  LEA R10, P6, R85, R102, 0x1 ;  /* 0x00000066550a7211 */ /* 0x000fe400078c08ff */
[-C--:B------:R-:W-:Y:S02]  /*3cf0*/  LEA.HI.X.SX32 R33, R89, R78.reuse, 0x1, P4 ;  /* 0x0000004e59217211 */ /* 0x080fe400020f0eff */
[----:B------:R-:W-:Y:S02]  /*3d00*/  LOP3.LUT R213, R148, 0x46, RZ, 0xfc, !PT ;  /* 0x0000004694d57812 */ /* 0x000fe400078efcff */
[----:B------:R-:W-:Y:S01]  /*3d10*/  LEA.HI.X.SX32 R11, R85, R78, 0x1, P6 ;  /* 0x0000004e550b7211 */ /* 0x000fe200030f0eff */
[----:B------:R-:W2:Y:S01]  /*3d20*/  @P2 LDG.E.U16 R14, desc[UR24][R32.64] ;  /* 0x00000018200e2981 */ /* 0x000ea2000c1e1500 */
[----:B0-----:R-:W-:-:S02]  /*3d30*/  LEA R2, P6, R31, R102, 0x1 ;  /* 0x000000661f027211 */ /* 0x001fc400078c08ff */
[----:B------:R-:W-:Y:S02]  /*3d40*/  PRMT R15, RZ, 0x7610, R15 ;  /* 0x00007610ff0f7816 */ /* 0x000fe4000000000f */
[----:B------:R-:W-:Y:S02]  /*3d50*/  ISETP.LT.AND P2, PT, R213, R6, P0 ;  /* 0x00000006d500720c */ /* 0x000fe40000741270 */
[----:B------:R-:W-:Y:S02]  /*3d60*/  LEA.HI.X.SX32 R3, R31, R78, 0x1, P6 ;  /* 0x0000004e1f037211 */ /* 0x000fe400030f0eff */
[C---:B------:R-:W-:Y:S01]  /*3d70*/  LEA R30, P6, R87.reuse, R102, 0x1 ;  /* 0x00000066571e7211 */ /* 0x040fe200078c08ff */
[----:B------:R0:W2:Y:S03]  /*3d80*/  @P3 LDG.E.U16 R15, desc[UR24][R10.64] ;  /* 0x000000180a0f3981 */ /* 0x0000a6000c1e1500 */
[----:B------:R-:W-:-:S02]  /*3d90*/  LEA.HI.X.SX32 R31, R87, R78, 0x1, P6 ;  /* 0x0000004e571f7211 */ /* 0x000fc400030f0eff */
[----:B------:R-:W-:Y:S02]  /*3da0*/  LOP3.LUT R217, R148, 0x3e, RZ, 0xfc, !PT ;  /* 0x0000003e94d97812 */ /* 0x000fe400078efcff */
[----:B0-----:R-:W-:Y:S02]  /*3db0*/  PRMT R11, RZ, 0x7610, R11 ;  /* 0x00007610ff0b7816 */ /* 0x001fe4000000000b */
[----:B------:R-:W-:-:S04]  /*3dc0*/  ISETP.LT.AND P4, PT, R217, R6, P0 ;  /* 0x00000006d900720c */ /* 0x000fc80000781270 */
[----:B------:R0:W2:Y:S01]  /*3dd0*/  @P2 LDG.E.U16 R11, desc[UR24][R30.64] ;  /* 0x000000181e0b2981 */ /* 0x0000a2000c1e1500 */
[----:B------:R-:W-:Y:S02]  /*3de0*/  LOP3.LUT R236, R148, 0x36, RZ, 0xfc, !PT ;  /* 0x0000003694ec7812 */ /* 0x000fe400078efcff */
[-C--:B------:R-:W-:Y:S02]  /*3df0*/  LEA R28, P5, R83, R102.reuse, 0x1 ;  /* 0x00000066531c7211 */ /* 0x080fe400078a08ff */
[----:B0-----:R-:W-:-:S04]  /*3e00*/  LEA R30, P2, R81, R102, 0x1 ;  /* 0x00000066511e7211 */ /* 0x001fc800078408ff */
[----:B------:R-:W-:Y:S02]  /*3e10*/  LEA.HI.X.SX32 R31, R81, R78, 0x1, P2 ;  /* 0x0000004e511f7211 */ /* 0x000fe400010f0eff */
[----:B------:R-:W-:Y:S02]  /*3e20*/  LEA R34, P2, R35, R102, 0x1 ;  /* 0x0000006623227211 */ /* 0x000fe400078408ff */
[----:B------:R-:W-:Y:S02]  /*3e30*/  ISETP.LT.AND P3, PT, R236, R6, P0 ;  /* 0x00000006ec00720c */ /* 0x000fe40000761270 */
[----:B------:R-:W-:Y:S02]  /*3e40*/  PRMT R12, RZ, 0x7610, R12 ;  /* 0x00007610ff0c7816 */ /* 0x000fe4000000000c */
[-C--:B------:R-:W-:Y:S02]  /*3e50*/  LEA.HI.X.SX32 R29, R83, R78.reuse, 0x1, P5 ;  /* 0x0000004e531d7211 */ /* 0x080fe400028f0eff */
[----:B------:R-:W-:-:S02]  /*3e60*/  LEA.HI.X.SX32 R35, R35, R78, 0x1, P2 ;  /* 0x0000004e23237211 */ /* 0x000fc400010f0eff */
[-C--:B------:R-:W-:Y:S01]  /*3e70*/  LEA R40, P2, R41, R102.reuse, 0x1 ;  /* 0x0000006629287211 */ /* 0x080fe200078408ff */
[----:B------:R0:W2:Y:S01]  /*3e80*/  @P4 LDG.E.U16 R12, desc[UR24][R28.64] ;  /* 0x000000181c0c4981 */ /* 0x0000a2000c1e1500 */
[-C--:B------:R-:W-:Y:S02]  /*3e90*/  LEA R32, P5, R79, R102.reuse, 0x1 ;  /* 0x000000664f207211 */ /* 0x080fe400078a08ff */
[----:B------:R-:W-:Y:S02]  /*3ea0*/  LEA R44, P6, R45, R102, 0x1 ;  /* 0x000000662d2c7211 */ /* 0x000fe400078c08ff */
[----:B------:R-:W-:Y:S02]  /*3eb0*/  PRMT R13, RZ, 0x7610, R13 ;  /* 0x00007610ff0d7816 */ /* 0x000fe4000000000d */
[-C--:B------:R-:W-:Y:S02]  /*3ec0*/  LEA.HI.X.SX32 R41, R41, R78.reuse, 0x1, P2 ;  /* 0x0000004e29297211 */ /* 0x080fe400010f0eff */
[----:B------:R-:W-:-:S02]  /*3ed0*/  LEA.HI.X.SX32 R33, R79, R78, 0x1, P5 ;  /* 0x0000004e4f217211 */ /* 0x000fc400028f0eff */
[-C--:B0-----:R-:W-:Y:S01]  /*3ee0*/  LEA R28, P2, R7, R102.reuse, 0x1 ;  /* 0x00000066071c7211 */ /* 0x081fe200078408ff */
[----:B------:R0:W2:Y:S01]  /*3ef0*/  @P3 LDG.E.U16 R13, desc[UR24][R2.64] ;  /* 0x00000018020d3981 */ /* 0x0000a2000c1e1500 */
[----:B------:R-:W-:Y:S02]  /*3f00*/  LOP3.LUT R198, R148, 0x5e, RZ, 0xfc, !PT ;  /* 0x0000005e94c67812 */ /* 0x000fe400078efcff */
[----:B------:R-:W-:Y:S02]  /*3f10*/  LEA R38, P5, R39, R102, 0x1 ;  /* 0x0000006627267211 */ /* 0x000fe400078a08ff */
[----:B------:R-:W-:Y:S02]  /*3f20*/  LEA.HI.X.SX32 R45, R45, R78, 0x1, P6 ;  /* 0x0000004e2d2d7211 */ /* 0x000fe400030f0eff */
[----:B------:R-:W-:Y:S02]  /*3f30*/  LEA R42, P6, R43, R102, 0x1 ;  /* 0x000000662b2a7211 */ /* 0x000fe400078c08ff */
[----:B------:R-:W-:-:S02]  /*3f40*/  LEA.HI.X.SX32 R29, R7, R78, 0x1, P2 ;  /* 0x0000004e071d7211 */ /* 0x000fc400010f0eff */
[----:B------:R-:W-:Y:S02]  /*3f50*/  LOP3.LUT R203, R148, 0x56, RZ, 0xfc, !PT ;  /* 0x0000005694cb7812 */ /* 0x000fe400078efcff */
[----:B------:R-:W-:Y:S02]  /*3f60*/  LEA.HI.X.SX32 R39, R39, R78, 0x1, P5 ;  /* 0x0000004e27277211 */ /* 0x000fe400028f0eff */
[----:B------:R-:W-:Y:S02]  /*3f70*/  ISETP.LT.AND P2, PT, R198, R6, P0 ;  /* 0x00000006c600720c */ /* 0x000fe40000741270 */
[----:B0-----:R-:W-:Y:S02]  /*3f80*/  LEA R2, P5, R37, R102, 0x1 ;  /* 0x0000006625027211 */ /* 0x001fe400078a08ff */
[----:B------:R-:W-:Y:S02]  /*3f90*/  LEA.HI.X.SX32 R43, R43, R78, 0x1, P6 ;  /* 0x0000004e2b2b7211 */ /* 0x000fe400030f0eff */
[----:B------:R-:W-:-:S02]  /*3fa0*/  LEA R36, P6, R21, R102, 0x1 ;  /* 0x0000006615247211 */ /* 0x000fc400078c08ff */
[C---:B------:R-:W-:Y:S02]  /*3fb0*/  LOP3.LUT R208, R148.reuse, 0x4e, RZ, 0xfc, !PT ;  /* 0x0000004e94d07812 */ /* 0x040fe400078efcff */
[----:B------:R-:W-:Y:S02]  /*3fc0*/  ISETP.LT.AND P3, PT, R203, R6, P0 ;  /* 0x00000006cb00720c */ /* 0x000fe40000761270 */
[----:B------:R-:W-:Y:S02]  /*3fd0*/  LOP3.LUT R192, R148, 0x66, RZ, 0xfc, !PT ;  /* 0x0000006694c07812 */ /* 0x000fe400078efcff */
[-C--:B------:R-:W-:Y:S02]  /*3fe0*/  LEA.HI.X.SX32 R3, R37, R78.reuse, 0x1, P5 ;  /* 0x0000004e25037211 */ /* 0x080fe400028f0eff */
[----:B------:R-:W-:Y:S01]  /*3ff0*/  LEA.HI.X.SX32 R37, R21, R78, 0x1, P6 ;  /* 0x0000004e15257211 */ /* 0x000fe200030f0eff */
[----:B------:R-:W-:Y:S01]  /*4000*/  IMAD R95, R8, 0x2, R95 ;  /* 0x00000002085f7824 */ /* 0x000fe200078e025f */
[----:B------:R-:W-:Y:S01]  /*4010*/  PRMT R21, RZ, 0x7610, R21 ;  /* 0x00007610ff157816 */ /* 0x000fe20000000015 */
[----:B------:R-:W-:Y:S01]  /*4020*/  IMAD R101, R185, R9, RZ ;  /* 0x00000009b9657224 */ /* 0x000fe200078e02ff */
[----:B------:R-:W-:-:S02]  /*4030*/  ISETP.LT.AND P4, PT, R208, R6, P0 ;  /* 0x00000006d000720c */ /* 0x000fc40000781270 */
[----:B------:R-:W-:Y:S02]  /*4040*/  ISETP.LT.AND P6, PT, R192, R6, P0 ;  /* 0x00000006c000720c */ /* 0x000fe400007c1270 */
[----:B------:R-:W-:Y:S01]  /*4050*/  PRMT R7, RZ, 0x7610, R7 ;  /* 0x00007610ff077816 */ /* 0x000fe20000000007 */
[----:B------:R-:W2:Y:S01]  /*4060*/  @P2 LDG.E.U16 R21, desc[UR24][R40.64] ;  /* 0x0000001828152981 */ /* 0x000ea2000c1e1500 */
[----:B------:R-:W-:Y:S01]  /*4070*/  LEA R102, P5, R95, R102, 0x1 ;  /* 0x000000665f667211 */ /* 0x000fe200078a08ff */
[----:B------:R-:W-:Y:S01]  /*4080*/  IMAD R48, R48, UR4, RZ ;  /* 0x0000000430307c24 */ /* 0x000fe2000f8e02ff */
[----:B------:R-:W-:Y:S02]  /*4090*/  LEA R100, P2, R101, UR22, 0x1 ;  /* 0x0000001665647c11 */ /* 0x000fe4000f8408ff */
[----:B------:R-:W-:Y:S01]  /*40a0*/  PRMT R10, RZ, 0x7610, R10 ;  /* 0x00007610ff0a7816 */ /* 0x000fe2000000000a */
[----:B------:R0:W2:Y:S01]  /*40b0*/  @P3 LDG.E.U16 R7, desc[UR24][R38.64] ;  /* 0x0000001826073981 */ /* 0x0000a2000c1e1500 */
[----:B------:R-:W-:Y:S01]  /*40c0*/  PRMT R147, RZ, 0x7610, R147 ;  /* 0x00007610ff937816 */ /* 0x000fe20000000093 */
[----:B------:R-:W-:Y:S01]  /*40d0*/  IMAD R49, R49, UR4, RZ ;  /* 0x0000000431317c24 */ /* 0x000fe2000f8e02ff */
[----:B------:R-:W-:Y:S01]  /*40e0*/  LEA.HI.X.SX32 R103, R95, R78, 0x1, P5 ;  /* 0x0000004e5f677211 */ /* 0x000fe200028f0eff */
[----:B------:R-:W-:Y:S01]  /*40f0*/  IMAD R50, R50, UR4, RZ ;  /* 0x0000000432327c24 */ /* 0x000fe2000f8e02ff */
[----:B------:R-:W-:Y:S01]  /*4100*/  LEA.HI.X.SX32 R101, R101, UR23, 0x1, P2 ;  /* 0x0000001765657c11 */ /* 0x000fe200090f0eff */
[----:B------:R-:W-:Y:S01]  /*4110*/  IMAD R51, R51, UR4, RZ ;  /* 0x0000000433337c24 */ /* 0x000fe2000f8e02ff */
[----:B------:R1:W2:Y:S01]  /*4120*/  @P4 LDG.E.U16 R10, desc[UR24][R44.64] ;  /* 0x000000182c0a4981 */ /* 0x0002a2000c1e1500 */
[----:B0-----:R-:W-:-:S03]  /*4130*/  LEA R38, P5, R48, R100, 0x1 ;  /* 0x0000006430267211 */ /* 0x001fc600078a08ff */
[----:B------:R0:W2:Y:S01]  /*4140*/  @P6 LDG.E.U16 R147, desc[UR24][R42.64] ;  /* 0x000000182a936981 */ /* 0x0000a2000c1e1500 */
[----:B------:R-:W-:Y:S01]  /*4150*/  IMAD R52, R52, UR4, RZ ;  /* 0x0000000434347c24 */ /* 0x000fe2000f8e02ff */
[-C--:B------:R-:W-:Y:S01]  /*4160*/  LEA R40, P4, R49, R100.reuse, 0x1 ;  /* 0x0000006431287211 */ /* 0x080fe200078808ff */
[----:B------:R-:W-:Y:S01]  /*4170*/  IMAD R78, R54, UR4, RZ ;  /* 0x00000004364e7c24 */ /* 0x000fe2000f8e02ff */
[-C--:B------:R-:W-:Y:S02]  /*4180*/  LEA.HI.X.SX32 R39, R48, R101.reuse, 0x1, P5 ;  /* 0x0000006530277211 */ /* 0x080fe400028f0eff */
[-C--:B-1----:R-:W-:Y:S01]  /*4190*/  LEA R44, P6, R51, R100.reuse, 0x1 ;  /* 0x00000064332c7211 */ /* 0x082fe200078c08ff */
[----:B------:R-:W-:Y:S01]  /*41a0*/  IMAD R53, R53, UR4, RZ ;  /* 0x0000000435357c24 */ /* 0x000fe2000f8e02ff */
[-C--:B0-----:R-:W-:Y:S01]  /*41b0*/  LEA R42, P5, R50, R100.reuse, 0x1 ;  /* 0x00000064322a7211 */ /* 0x081fe200078a08ff */
[----:B------:R-:W-:Y:S01]  /*41c0*/  IMAD R150, R46, UR4, RZ ;  /* 0x000000042e967c24 */ /* 0x000fe2000f8e02ff */
[-C--:B------:R-:W-:Y:S01]  /*41d0*/  LEA.HI.X.SX32 R41, R49, R101.reuse, 0x1, P4 ;  /* 0x0000006531297211 */ /* 0x080fe200020f0eff */
[----:B------:R-:W-:Y:S01]  /*41e0*/  IMAD R55, R55, UR4, RZ ;  /* 0x0000000437377c24 */ /* 0x000fe2000f8e02ff */
[----:B------:R-:W-:Y:S01]  /*41f0*/  LEA R46, P4, R52, R100, 0x1 ;  /* 0x00000064342e7211 */ /* 0x000fe200078808ff */
[----:B------:R-:W-:Y:S01]  /*4200*/  IMAD R57, R57, UR4, RZ ;  /* 0x0000000439397c24 */ /* 0x000fe2000f8e02ff */
[----:B------:R-:W-:-:S02]  /*4210*/  LEA.HI.X.SX32 R43, R50, R101, 0x1, P5 ;  /* 0x00000065322b7211 */ /* 0x000fc400028f0eff */
[-C--:B------:R-:W-:Y:S02]  /*4220*/  LEA.HI.X.SX32 R45, R51, R101.reuse, 0x1, P6 ;  /* 0x00000065332d7211 */ /* 0x080fe400030f0eff */
[-C--:B------:R-:W-:Y:S01]  /*4230*/  LEA R50, P6, R78, R100.reuse, 0x1 ;  /* 0x000000644e327211 */ /* 0x080fe200078c08ff */
[----:B------:R-:W-:Y:S01]  /*4240*/  IMAD R151, R47, UR4, RZ ;  /* 0x000000042f977c24 */ /* 0x000fe2000f8e02ff */
[-C--:B------:R-:W-:Y:S01]  /*4250*/  LEA R48, P5, R53, R100.reuse, 0x1 ;  /* 0x0000006435307211 */ /* 0x080fe200078a08ff */
[----:B------:R-:W-:Y:S01]  /*4260*/  IMAD R79, R56, UR4, RZ ;  /* 0x00000004384f7c24 */ /* 0x000fe2000f8e02ff */
[-C--:B------:R-:W-:Y:S01]  /*4270*/  LEA.HI.X.SX32 R47, R52, R101.reuse, 0x1, P4 ;  /* 0x00000065342f7211 */ /* 0x080fe200020f0eff */
[----:B------:R-:W-:Y:S01]  /*4280*/  IMAD R80, R58, UR4, RZ ;  /* 0x000000043a507c24 */ /* 0x000fe2000f8e02ff */
[----:B------:R-:W-:Y:S01]  /*4290*/  LEA R52, P4, R55, R100, 0x1 ;  /* 0x0000006437347211 */ /* 0x000fe200078808ff */
[----:B------:R-:W-:Y:S01]  /*42a0*/  IMAD R82, R60, UR4, RZ ;  /* 0x000000043c527c24 */ /* 0x000fe2000f8e02ff */
[----:B------:R-:W-:-:S02]  /*42b0*/  LEA.HI.X.SX32 R51, R78, R101, 0x1, P6 ;  /* 0x000000654e337211 */ /* 0x000fc400030f0eff */
[-C--:B------:R-:W-:Y:S02]  /*42c0*/  LEA R56, P6, R57, R100.reuse, 0x1 ;  /* 0x0000006439387211 */ /* 0x080fe400078c08ff */
[-C--:B------:R-:W-:Y:S01]  /*42d0*/  LEA.HI.X.SX32 R49, R53, R101.reuse, 0x1, P5 ;  /* 0x0000006535317211 */ /* 0x080fe200028f0eff */
[----:B------:R-:W-:Y:S01]  /*42e0*/  IMAD R81, R59, UR4, RZ ;  /* 0x000000043b517c24 */ /* 0x000fe2000f8e02ff */
[-C--:B------:R-:W-:Y:S01]  /*42f0*/  LEA.HI.X.SX32 R53, R55, R101.reuse, 0x1, P4 ;  /* 0x0000006537357211 */ /* 0x080fe200020f0eff */
[----:B------:R-:W-:Y:S01]  /*4300*/  IMAD R83, R61, UR4, RZ ;  /* 0x000000043d537c24 */ /* 0x000fe2000f8e02ff */
[-C--:B------:R-:W-:Y:S01]  /*4310*/  LEA R54, P5, R79, R100.reuse, 0x1 ;  /* 0x000000644f367211 */ /* 0x080fe200078a08ff */
[----:B------:R-:W-:Y:S01]  /*4320*/  IMAD R84, R62, UR4, RZ ;  /* 0x000000043e547c24 */ /* 0x000fe2000f8e02ff */
[----:B------:R-:W-:Y:S01]  /*4330*/  LEA R58, P4, R80, R100, 0x1 ;  /* 0x00000064503a7211 */ /* 0x000fe200078808ff */
[----:B------:R-:W-:Y:S01]  /*4340*/  IMAD R85, R63, UR4, RZ ;  /* 0x000000043f557c24 */ /* 0x000fe2000f8e02ff */
[----:B------:R-:W-:-:S02]  /*4350*/  LEA.HI.X.SX32 R57, R57, R101, 0x1, P6 ;  /* 0x0000006539397211 */ /* 0x000fc400030f0eff */
[-C--:B------:R-:W-:Y:S01]  /*4360*/  LEA R62, P6, R82, R100.reuse, 0x1 ;  /* 0x00000064523e7211 */ /* 0x080fe200078c08ff */
[----:B------:R-:W-:Y:S01]  /*4370*/  IMAD R86, R64, UR4, RZ ;  /* 0x0000000440567c24 */ /* 0x000fe2000f8e02ff */
[-C--:B------:R-:W-:Y:S01]  /*4380*/  LEA.HI.X.SX32 R55, R79, R101.reuse, 0x1, P5 ;  /* 0x000000654f377211 */ /* 0x080fe200028f0eff */
[----:B------:R-:W-:Y:S01]  /*4390*/  IMAD R90, R68, UR4, RZ ;  /* 0x00000004445a7c24 */ /* 0x000fe2000f8e02ff */
[-C--:B------:R-:W-:Y:S01]  /*43a0*/  LEA.HI.X.SX32 R59, R80, R101.reuse, 0x1, P4 ;  /* 0x00000065503b7211 */ /* 0x080fe200020f0eff */
[----:B------:R-:W-:Y:S01]  /*43b0*/  IMAD R88, R66, UR4, RZ ;  /* 0x0000000442587c24 */ /* 0x000fe2000f8e02ff */
[-C--:B------:R-:W-:Y:S02]  /*43c0*/  LEA R60, P5, R81, R100.reuse, 0x1 ;  /* 0x00000064513c7211 */ /* 0x080fe400078a08ff */
[----:B------:R-:W-:Y:S02]  /*43d0*/  LEA R64, P4, R83, R100, 0x1 ;  /* 0x0000006453407211 */ /* 0x000fe400078808ff */
[----:B------:R-:W-:-:S02]  /*43e0*/  LEA.HI.X.SX32 R63, R82, R101, 0x1, P6 ;  /* 0x00000065523f7211 */ /* 0x000fc400030f0eff */
[-C--:B------:R-:W-:Y:S01]  /*43f0*/  LEA R68, P6, R85, R100.reuse, 0x1 ;  /* 0x0000006455447211 */ /* 0x080fe200078c08ff */
[----:B------:R-:W-:Y:S01]  /*4400*/  IMAD R87, R65, UR4, RZ ;  /* 0x0000000441577c24 */ /* 0x000fe2000f8e02ff */
        /* <DEDUP_REMOVED lines=17> */
[----:B------:R-:W-:Y:S02]  /*4520*/  LEA R76, P4, R89, R100, 0x1 ;  /* 0x00000064594c7211 */ /* 0x000fe400078808ff */
[----:B------:R-:W-:-:S02]  /*4530*/  LEA.HI.X.SX32 R75, R88, R101, 0x1, P6 ;  /* 0x00000065584b7211 */ /* 0x000fc400030f0eff */
[-C--:B------:R-:W-:Y:S01]  /*4540*/  LEA R80, P6, R91, R100.reuse, 0x1 ;  /* 0x000000645b507211 */ /* 0x080fe200078c08ff */
[----:B------:R-:W-:Y:S01]  /*4550*/  IMAD R95, R73, UR4, RZ ;  /* 0x00000004495f7c24 */ /* 0x000fe2000f8e02ff */
[-C--:B------:R-:W-:Y:S01]  /*4560*/  LEA.HI.X.SX32 R73, R87, R101.reuse, 0x1, P5 ;  /* 0x0000006557497211 */ /* 0x080fe200028f0eff */
[----:B------:R-:W-:Y:S01]  /*4570*/  IMAD R149, R77, UR4, RZ ;  /* 0x000000044d957c24 */ /* 0x000fe2000f8e02ff */
[-C--:B------:R-:W-:Y:S02]  /*4580*/  LEA.HI.X.SX32 R77, R89, R101.reuse, 0x1, P4 ;  /* 0x00000065594d7211 */ /* 0x080fe400020f0eff */
[-C--:B------:R-:W-:Y:S02]  /*4590*/  LEA R78, P5, R90, R100.reuse, 0x1 ;  /* 0x000000645a4e7211 */ /* 0x080fe400078a08ff */
[----:B------:R-:W-:Y:S02]  /*45a0*/  LEA R82, P4, R92, R100, 0x1 ;  /* 0x000000645c527211 */ /* 0x000fe400078808ff */
[----:B------:R-:W-:-:S02]  /*45b0*/  LEA.HI.X.SX32 R81, R91, R101, 0x1, P6 ;  /* 0x000000655b517211 */ /* 0x000fc400030f0eff */
[-C--:B------:R-:W-:Y:S02]  /*45c0*/  LEA R86, P6, R94, R100.reuse, 0x1 ;  /* 0x000000645e567211 */ /* 0x080fe400078c08ff */
[-C--:B------:R-:W-:Y:S02]  /*45d0*/  LEA.HI.X.SX32 R79, R90, R101.reuse, 0x1, P5 ;  /* 0x000000655a4f7211 */ /* 0x080fe400028f0eff */
        /* <DEDUP_REMOVED lines=8> */
[----:B------:R-:W-:Y:S02]  /*4660*/  LEA.HI.X.SX32 R93, R97, R101, 0x1, P6 ;  /* 0x00000065615d7211 */ /* 0x000fe400030f0eff */
[----:B------:R-:W-:-:S02]  /*4670*/  LEA R98, P6, R150, R100, 0x1 ;  /* 0x0000006496627211 */ /* 0x000fc400078c08ff */
[----:B------:R-:W-:Y:S02]  /*4680*/  LOP3.LUT R199, R148, 0x76, RZ, 0xfc, !PT ;  /* 0x0000007694c77812 */ /* 0x000fe400078efcff */
[-C--:B------:R-:W-:Y:S02]  /*4690*/  LEA.HI.X.SX32 R95, R99, R101.reuse, 0x1, P4 ;  /* 0x00000065635f7211 */ /* 0x080fe400020f0eff */
[----:B------:R-:W-:Y:S02]  /*46a0*/  LEA R90, P5, R96, R100, 0x1 ;  /* 0x00000064605a7211 */ /* 0x000fe400078a08ff */
[----:B------:R-:W-:Y:S02]  /*46b0*/  LEA.HI.X.SX32 R99, R150, R101, 0x1, P6 ;  /* 0x0000006596637211 */ /* 0x000fe400030f0eff */
[-C--:B------:R-:W-:Y:S02]  /*46c0*/  ISETP.LT.AND P6, PT, R148, R6.reuse, P0 ;  /* 0x000000069400720c */ /* 0x080fe400007c1270 */
[----:B------:R-:W-:-:S02]  /*46d0*/  ISETP.LT.AND P2, PT, R199, R6, P0 ;  /* 0x00000006c700720c */ /* 0x000fc40000741270 */
[-C--:B------:R-:W-:Y:S02]  /*46e0*/  LEA.HI.X.SX32 R91, R96, R101.reuse, 0x1, P5 ;  /* 0x00000065605b7211 */ /* 0x080fe400028f0eff */
[C---:B------:R-:W-:Y:S02]  /*46f0*/  LEA R96, P5, R149.reuse, R100, 0x1 ;  /* 0x0000006495607211 */ /* 0x040fe400078a08ff */
[----:B------:R-:W-:Y:S02]  /*4700*/  PRMT R155, RZ, 0x7610, R155 ;  /* 0x00007610ff9b7816 */ /* 0x000fe4000000009b */
[----:B------:R-:W-:Y:S02]  /*4710*/  LEA.HI.X.SX32 R97, R149, R101, 0x1, P5 ;  /* 0x0000006595617211 */ /* 0x000fe400028f0eff */
[----:B------:R-:W-:Y:S02]  /*4720*/  PRMT R149, RZ, 0x7610, R149 ;  /* 0x00007610ff957816 */ /* 0x000fe40000000095 */
[C---:B------:R-:W-:Y:S01]  /*4730*/  LOP3.LUT R191, R148.reuse, 0x6e, RZ, 0xfc, !PT ;  /* 0x0000006e94bf7812 */ /* 0x040fe200078efcff */
[----:B------:R-:W3:Y:S01]  /*4740*/  @P6 LDG.E.U16 R155, desc[UR24][R30.64] ;  /* 0x000000181e9b6981 */ /* 0x000ee2000c1e1500 */
[----:B------:R-:W-:-:S02]  /*4750*/  LOP3.LUT R222, R148, 0x2, RZ, 0xfc, !PT ;  /* 0x0000000294de7812 */ /* 0x000fc400078efcff */
[-C--:B------:R-:W-:Y:S01]  /*4760*/  ISETP.LT.AND P3, PT, R191, R6.reuse, P0 ;  /* 0x00000006bf00720c */ /* 0x080fe20000761270 */
[----:B------:R-:W4:Y:S01]  /*4770*/  @P2 LDG.E.U16 R149, desc[UR24][R28.64] ;  /* 0x000000181c952981 */ /* 0x000f22000c1e1500 */
[----:B------:R-:W-:Y:S02]  /*4780*/  ISETP.LT.AND P2, PT, R222, R6, P0 ;  /* 0x00000006de00720c */ /* 0x000fe40000741270 */
[----:B------:R-:W-:Y:S02]  /*4790*/  PRMT R150, RZ, 0x7610, R150 ;  /* 0x00007610ff967816 */ /* 0x000fe40000000096 */
[----:B------:R-:W-:-:S07]  /*47a0*/  PRMT R182, RZ, 0x7610, R182 ;  /* 0x00007610ffb67816 */ /* 0x000fce00000000b6 */
[----:B------:R0:W4:Y:S04]  /*47b0*/  @P3 LDG.E.U16 R150, desc[UR24][R2.64] ;  /* 0x0000001802963981 */ /* 0x000128000c1e1500 */
[----:B------:R-:W4:Y:S01]  /*47c0*/  @P2 LDG.E.U16 R182, desc[UR24][R32.64] ;  /* 0x0000001820b62981 */ /* 0x000f22000c1e1500 */
[----:B0-----:R-:W-:-:S04]  /*47d0*/  LOP3.LUT R3, R148, 0x4, RZ, 0xfc, !PT ;  /* 0x0000000494037812 */ /* 0x001fc800078efcff */
[-C--:B------:R-:W-:Y:S02]  /*47e0*/  ISETP.LT.AND P2, PT, R3, R6.reuse, P0 ;  /* 0x000000060300720c */ /* 0x080fe40000741270 */
[----:B------:R-:W-:Y:S02]  /*47f0*/  PRMT R159, RZ, 0x7610, R159 ;  /* 0x00007610ff9f7816 */ /* 0x000fe4000000009f */
[C---:B------:R-:W-:Y:S02]  /*4800*/  LOP3.LUT R218, R148.reuse, 0x7e, RZ, 0xfc, !PT ;  /* 0x0000007e94da7812 */ /* 0x040fe400078efcff */
[----:B------:R-:W-:Y:S02]  /*4810*/  LOP3.LUT R2, R148, 0x6, RZ, 0xfc, !PT ;  /* 0x0000000694027812 */ /* 0x000fe400078efcff */
[-C--:B------:R-:W-:Y:S02]  /*4820*/  ISETP.LT.AND P4, PT, R218, R6.reuse, P0 ;  /* 0x00000006da00720c */ /* 0x080fe40000781270 */
[----:B------:R-:W-:-:S03]  /*4830*/  ISETP.LT.AND P3, PT, R185, R6, P0 ;  /* 0x00000006b900720c */ /* 0x000fc60000761270 */
[----:B------:R-:W4:Y:S01]  /*4840*/  @P2 LDG.E.U16 R159, desc[UR24][R34.64] ;  /* 0x00000018229f2981 */ /* 0x000f22000c1e1500 */
[----:B------:R-:W-:Y:S02]  /*4850*/  ISETP.LT.AND P0, PT, R2, R6, P0 ;  /* 0x000000060200720c */ /* 0x000fe40000701270 */
[C---:B------:R-:W-:Y:S02]  /*4860*/  LEA R100, P5, R151.reuse, R100, 0x1 ;  /* 0x0000006497647211 */ /* 0x040fe400078a08ff */
[----:B------:R-:W-:Y:S02]  /*4870*/  PRMT R160, RZ, 0x7610, R160 ;  /* 0x00007610ffa07816 */ /* 0x000fe400000000a0 */
[----:B------:R-:W-:Y:S02]  /*4880*/  LEA.HI.X.SX32 R101, R151, R101, 0x1, P5 ;  /* 0x0000006597657211 */ /* 0x000fe400028f0eff */
[----:B------:R-:W-:Y:S02]  /*4890*/  PRMT R151, RZ, 0x7610, R151 ;  /* 0x00007610ff977816 */ /* 0x000fe40000000097 */
[----:B------:R-:W-:-:S02]  /*48a0*/  PRMT R161, RZ, 0x7610, R161 ;  /* 0x00007610ffa17816 */ /* 0x000fc400000000a1 */
[----:B------:R-:W-:Y:S01]  /*48b0*/  PRMT R162, RZ, 0x7610, R162 ;  /* 0x00007610ffa27816 */ /* 0x000fe200000000a2 */
[----:B------:R-:W4:Y:S01]  /*48c0*/  @P0 LDG.E.U16 R160, desc[UR24][R36.64] ;  /* 0x0000001824a00981 */ /* 0x000f22000c1e1500 */
[----:B------:R-:W-:Y:S02]  /*48d0*/  PRMT R163, RZ, 0x7610, R163 ;  /* 0x00007610ffa37816 */ /* 0x000fe400000000a3 */
[----:B------:R-:W-:Y:S01]  /*48e0*/  PRMT R164, RZ, 0x7610, R164 ;  /* 0x00007610ffa47816 */ /* 0x000fe200000000a4 */
[----:B------:R0:W4:Y:S01]  /*48f0*/  @P4 LDG.E.U16 R151, desc[UR24][R102.64] ;  /* 0x0000001866974981 */ /* 0x000122000c1e1500 */
[----:B------:R-:W-:Y:S02]  /*4900*/  PRMT R165, RZ, 0x7610, R165 ;  /* 0x00007610ffa57816 */ /* 0x000fe400000000a5 */
[----:B------:R-:W-:Y:S01]  /*4910*/  PRMT R166, RZ, 0x7610, R166 ;  /* 0x00007610ffa67816 */ /* 0x000fe200000000a6 */
[----:B------:R-:W4:Y:S01]  /*4920*/  @P3 LDG.E.U16 R161, desc[UR24][R38.64] ;  /* 0x0000001826a13981 */ /* 0x000f22000c1e1500 */
[----:B------:R-:W-:-:S02]  /*4930*/  PRMT R167, RZ, 0x7610, R167 ;  /* 0x00007610ffa77816 */ /* 0x000fc400000000a7 */
[----:B------:R-:W-:Y:S01]  /*4940*/  PRMT R168, RZ, 0x7610, R168 ;  /* 0x00007610ffa87816 */ /* 0x000fe200000000a8 */
[----:B------:R-:W4:Y:S01]  /*4950*/  @P3 LDG.E.U16 R162, desc[UR24][R54.64] ;  /* 0x0000001836a23981 */ /* 0x000f22000c1e1500 */
[----:B------:R-:W-:Y:S02]  /*4960*/  PRMT R169, RZ, 0x7610, R169 ;  /* 0x00007610ffa97816 */ /* 0x000fe400000000a9 */
[----:B------:R-:W-:Y:S01]  /*4970*/  PRMT R170, RZ, 0x7610, R170 ;  /* 0x00007610ffaa7816 */ /* 0x000fe200000000aa */
[----:B------:R-:W4:Y:S01]  /*4980*/  @P3 LDG.E.U16 R163, desc[UR24][R70.64] ;  /* 0x0000001846a33981 */ /* 0x000f22000c1e1500 */
[----:B------:R-:W-:-:S03]  /*4990*/  PRMT R171, RZ, 0x7610, R171 ;  /* 0x00007610ffab7816 */ /* 0x000fc600000000ab */
        /* <DEDUP_REMOVED lines=31> */
[----:B0-----:R-:W-:-:S03]  /*4b90*/  PRMT R102, RZ, 0x7610, R102 ;  /* 0x00007610ff667816 */ /* 0x001fc60000000066 */
        /* <DEDUP_REMOVED lines=10> */
[----:B------:R-:W4:Y:S04]  /*4c40*/  @P3 LDG.E.U16 R28, desc[UR24][R50.64] ;  /* 0x00000018321c3981 */ /* 0x000f28000c1e1500 */
[----:B------:R-:W4:Y:S04]  /*4c50*/  @P3 LDG.E.U16 R29, desc[UR24][R66.64] ;  /* 0x00000018421d3981 */ /* 0x000f28000c1e1500 */
[----:B------:R-:W4:Y:S04]  /*4c60*/  @P3 LDG.E.U16 R102, desc[UR24][R82.64] ;  /* 0x0000001852663981 */ /* 0x000f28000c1e1500 */
[----:B------:R-:W4:Y:S04]  /*4c70*/  @P3 LDG.E.U16 R103, desc[UR24][R98.64] ;  /* 0x0000001862673981 */ /* 0x000f28000c1e1500 */
[----:B------:R-:W4:Y:S04]  /*4c80*/  @P3 LDG.E.U16 R152, desc[UR24][R52.64] ;  /* 0x0000001834983981 */ /* 0x000f28000c1e1500 */
[----:B------:R-:W4:Y:S04]  /*4c90*/  @P3 LDG.E.U16 R153, desc[UR24][R68.64] ;  /* 0x0000001844993981 */ /* 0x000f28000c1e1500 */
[----:B------:R-:W4:Y:S04]  /*4ca0*/  @P3 LDG.E.U16 R154, desc[UR24][R84.64] ;  /* 0x00000018549a3981 */ /* 0x000f28000c1e1500 */
[----:B------:R-:W4:Y:S01]  /*4cb0*/  @P3 LDG.E.U16 R148, desc[UR24][R100.64] ;  /* 0x0000001864943981 */ /* 0x000f22000c1e1500 */
[----:B------:R-:W-:-:S02]  /*4cc0*/  SHF.R.S32.HI R3, RZ, 0x1f, R4 ;  /* 0x0000001fff037819 */ /* 0x000fc40000011404 */
[----:B------:R-:W-:Y:S02]  /*4cd0*/  LOP3.LUT R185, R186, 0x3f, RZ, 0xc0, !PT ;  /* 0x0000003fbab97812 */ /* 0x000fe400078ec0ff */
[----:B------:R-:W-:Y:S02]  /*4ce0*/  SHF.R.S32.HI R2, RZ, 0x6, R186 ;  /* 0x00000006ff027819 */ /* 0x000fe400000114ba */
[----:B------:R-:W-:Y:S01]  /*4cf0*/  SHF.L.U64.HI R4, R4, 0x1, R3 ;  /* 0x0000000104047819 */ /* 0x000fe20000010203 */
[----:B------:R-:W-:Y:S01]  /*4d00*/  IMAD.SHL.U32 R3, R185, 0x2, RZ ;  /* 0x00000002b9037824 */ /* 0x000fe200078e00ff */
[----:B------:R-:W-:-:S04]  /*4d10*/  @!UP1 UIADD3 UR4, UPT, UPT, -UR6, 0x100000, URZ ;  /* 0x0010000006049890 */ /* 0x000fc8000fffe1ff */
[----:B------:R-:W-:Y:S02]  /*4d20*/  @!UP1 USHF.L.U32 UR5, UR4, 0xb, URZ ;  /* 0x0000000b04059899 */ /* 0x000fe400080006ff */
[----:B------:R-:W-:Y:S01]  /*4d30*/  @!UP1 USHF.L.U32 UR4, UR4, 0x1, URZ ;  /* 0x0000000104049899 */ /* 0x000fe200080006ff */
[----:B------:R-:W-:Y:S02]  /*4d40*/  SGXT R2, R2, 0x1 ;  /* 0x000000010202781a */ /* 0x000fe40000000200 */
[----:B------:R-:W-:Y:S02]  /*4d50*/  LOP3.LUT R186, R186, 0x40, RZ, 0xc0, !PT ;  /* 0x00000040baba7812 */ /* 0x000fe400078ec0ff */
[----:B------:R-:W-:Y:S01]  /*4d60*/  LOP3.LUT R2, R3, 0x90, R2, 0x78, !PT ;  /* 0x0000009003027812 */ /* 0x000fe200078e7802 */
[----:B------:R-:W-:Y:S02]  /*4d70*/  VOTEU.ALL UP1, P1 ;  /* 0x0000000000ff7886 */ /* 0x000fe40000820000 */
[----:B------:R-:W-:Y:S01]  /*4d80*/  IMAD R3, R186, 0x40, R3 ;  /* 0x00000040ba037824 */ /* 0x000fe200078e0203 */
[----:B------:R-:W-:-:S03]  /*4d90*/  LOP3.LUT R186, R2, 0x20, RZ, 0x3c, !PT ;  /* 0x0000002002ba7812 */ /* 0x000fc600078e3cff */
[----:B------:R0:W1:Y:S01]  /*4da0*/  @!UP1 SYNCS.EXCH.64 URZ, [UR10+0xc008], UR4 ;  /* 0x00c008040aff95b2 */ /* 0x0000620008000100 */
[----:B--2---:R-:W-:Y:S04]  /*4db0*/  STS.U16 [R2+UR10+0x400], R139 ;  /* 0x0004008b02007988 */ /* 0x004fe8000800040a */
[----:B------:R-:W-:Y:S04]  /*4dc0*/  STS.U16 [R2+UR10+0x800], R143 ;  /* 0x0008008f02007988 */ /* 0x000fe8000800040a */
[----:B------:R-:W-:Y:S04]  /*4dd0*/  STS.U16 [R2+UR10+0xc00], R141 ;  /* 0x000c008d02007988 */ /* 0x000fe8000800040a */
[----:B-----5:R-:W-:Y:S04]  /*4de0*/  STS.U16 [R2+UR10+0x1000], R138 ;  /* 0x0010008a02007988 */ /* 0x020fe8000800040a */
[----:B------:R-:W-:Y:S04]  /*4df0*/  STS.U16 [R2+UR10+0x1400], R137 ;  /* 0x0014008902007988 */ /* 0x000fe8000800040a */
        /* <DEDUP_REMOVED lines=9> */
[----:B------:R-:W-:Y:S01]  /*4e90*/  STS.U16 [R2+UR10+0x3c00], R131 ;  /* 0x003c008302007988 */ /* 0x000fe2000800040a */
[----:B------:R-:W-:-:S03]  /*4ea0*/  LOP3.LUT R252, R2, 0x40, RZ, 0x3c, !PT ;  /* 0x0000004002fc7812 */ /* 0x000fc600078e3cff */
[----:B---3--:R-:W-:Y:S04]  /*4eb0*/  STS.U16 [R2+UR10], R155 ;  /* 0x0000009b02007988 */ /* 0x008fe8000800040a */
        /* <DEDUP_REMOVED lines=12> */
[----:B------:R2:W-:Y:S04]  /*4f80*/  STS.U16 [R186+UR10+0x3500], R22 ;  /* 0x00350016ba007988 */ /* 0x0005e8000800040a */
[----:B------:R-:W-:Y:S04]  /*4f90*/  STS.U16 [R186+UR10+0x3900], R112 ;  /* 0x00390070ba007988 */ /* 0x000fe8000800040a */
[----:B------:R-:W-:Y:S04]  /*4fa0*/  STS.U16 [R186+UR10+0x3d00], R111 ;  /* 0x003d006fba007988 */ /* 0x000fe8000800040a */
[----:B----4-:R-:W-:Y:S04]  /*4fb0*/  STS.U16 [R186+UR10+0x100], R182 ;  /* 0x000100b6ba007988 */ /* 0x010fe8000800040a */
        /* <DEDUP_REMOVED lines=8> */
[----:B--2---:R-:W-:-:S03]  /*5040*/  LOP3.LUT R22, R2, 0x60, RZ, 0x3c, !PT ;  /* 0x0000006002167812 */ /* 0x004fc600078e3cff */
[----:B------:R-:W-:Y:S04]  /*5050*/  STS.U16 [R252+UR10+0x2600], R26 ;  /* 0x0026001afc007988 */ /* 0x000fe8000800040a */
[----:B------:R-:W-:Y:S04]  /*5060*/  STS.U16 [R252+UR10+0x2a00], R25 ;  /* 0x002a0019fc007988 */ /* 0x000fe8000800040a */
[----:B------:R-:W-:Y:S01]  /*5070*/  STS.U16 [R252+UR10+0x2e00], R24 ;  /* 0x002e0018fc007988 */ /* 0x000fe2000800040a */
[----:B------:R-:W-:-:S03]  /*5080*/  SHF.R.S32.HI R228, RZ, 0x1f, R183 ;  /* 0x0000001fffe47819 */ /* 0x000fc600000114b7 */
[----:B------:R-:W-:Y:S01]  /*5090*/  STS.U16 [R252+UR10+0x3200], R23 ;  /* 0x00320017fc007988 */ /* 0x000fe2000800040a */
[----:B------:R-:W-:-:S03]  /*50a0*/  LEA R222, P2, R183, R220, 0x1 ;  /* 0x000000dcb7de7211 */ /* 0x000fc600078408ff */
[----:B------:R2:W-:Y:S04]  /*50b0*/  STS.U16 [R252+UR10+0x3600], R5 ;  /* 0x00360005fc007988 */ /* 0x0005e8000800040a */
[----:B------:R-:W-:Y:S04]  /*50c0*/  STS.U16 [R252+UR10+0x3a00], R20 ;  /* 0x003a0014fc007988 */ /* 0x000fe8000800040a */
[----:B------:R-:W-:Y:S01]  /*50d0*/  STS.U16 [R252+UR10+0x3e00], R19 ;  /* 0x003e0013fc007988 */ /* 0x000fe2000800040a */
[----:B------:R-:W-:-:S03]  /*50e0*/  ISETP.NE.U32.AND P0, PT, R184, RZ, PT ;  /* 0x000000ffb800720c */ /* 0x000fc60003f05070 */
[----:B------:R-:W-:Y:S01]  /*50f0*/  STS.U16 [R252+UR10+0x200], R159 ;  /* 0x0002009ffc007988 */ /* 0x000fe2000800040a */
[----:B------:R-:W-:-:S03]  /*5100*/  LEA.HI.X R228, R183, R4, R228, 0x1, P2 ;  /* 0x00000004b7e47211 */ /* 0x000fc600010f0ce4 */
[----:B------:R-:W-:Y:S01]  /*5110*/  STS.U16 [R22+UR10+0x700], R18 ;  /* 0x0007001216007988 */ /* 0x000fe2000800040a */
[----:B------:R-:W-:-:S03]  /*5120*/  SHF.R.S32.HI R183, RZ, 0x1f, R114 ;  /* 0x0000001fffb77819 */ /* 0x000fc60000011472 */
[----:B------:R-:W-:Y:S01]  /*5130*/  STS.U16 [R22+UR10+0xb00], R17 ;  /* 0x000b001116007988 */ /* 0x000fe2000800040a */
[----:B------:R-:W-:Y:S02]  /*5140*/  SHF.R.S32.HI R184, RZ, 0x1f, R115 ;  /* 0x0000001fffb87819 */ /* 0x000fe40000011473 */
[-C--:B------:R-:W-:Y:S01]  /*5150*/  LEA R223, P2, R114, R220.reuse, 0x1 ;  /* 0x000000dc72df7211 */ /* 0x080fe200078408ff */
[----:B------:R-:W-:Y:S01]  /*5160*/  STS.U16 [R22+UR10+0xf00], R16 ;  /* 0x000f001016007988 */ /* 0x000fe2000800040a */
[----:B------:R-:W-:Y:S02]  /*5170*/  SHF.R.S32.HI R185, RZ, 0x1f, R113 ;  /* 0x0000001fffb97819 */ /* 0x000fe40000011471 */
[-C--:B------:R-:W-:Y:S01]  /*5180*/  LEA R224, P3, R115, R220.reuse, 0x1 ;  /* 0x000000dc73e07211 */ /* 0x080fe200078608ff */
[----:B------:R-:W-:Y:S01]  /*5190*/  STS.U16 [R22+UR10+0x1300], R15 ;  /* 0x0013000f16007988 */ /* 0x000fe2000800040a */
[----:B------:R-:W-:-:S03]  /*51a0*/  LEA R226, P4, R113, R220, 0x1 ;  /* 0x000000dc71e27211 */ /* 0x000fc600078808ff */
[----:B------:R-:W-:Y:S01]  /*51b0*/  STS.U16 [R22+UR10+0x1700], R14 ;  /* 0x0017000e16007988 */ /* 0x000fe2000800040a */
[----:B------:R-:W-:-:S03]  /*51c0*/  LEA.HI.X R229, R114, R4, R183, 0x1, P2 ;  /* 0x0000000472e57211 */ /* 0x000fc600010f0cb7 */
[----:B------:R-:W-:Y:S01]  /*51d0*/  STS.U16 [R22+UR10+0x1b00], R13 ;  /* 0x001b000d16007988 */ /* 0x000fe2000800040a */
[----:B------:R-:W-:Y:S01]  /*51e0*/  LEA.HI.X R230, R115, R4, R184, 0x1, P3 ;  /* 0x0000000473e67211 */ /* 0x000fe200018f0cb8 */
[----:B------:R-:W-:Y:S01]  /*51f0*/  IMAD R119, R251, R8, RZ ;  /* 0x00000008fb777224 */ /* 0x000fe200078e02ff */
[----:B------:R-:W-:Y:S01]  /*5200*/  LEA.HI.X R231, R113, R4, R185, 0x1, P4 ;  /* 0x0000000471e77211 */ /* 0x000fe200020f0cb9 */
[----:B------:R-:W-:Y:S01]  /*5210*/  STS.U16 [R22+UR10+0x1f00], R12 ;  /* 0x001f000c16007988 */ /* 0x000fe2000800040a */
[----:B------:R-:W-:Y:S01]  /*5220*/  SHF.R.S32.HI R114, RZ, 0x1f, R116 ;  /* 0x0000001fff727819 */ /* 0x000fe20000011474 */
[----:B------:R-:W-:Y:S01]  /*5230*/  IMAD R121, R250, R8, RZ ;  /* 0x00000008fa797224 */ /* 0x000fe200078e02ff */
[----:B------:R-:W-:Y:S01]  /*5240*/  SHF.R.S32.HI R115, RZ, 0x1f, R117 ;  /* 0x0000001fff737819 */ /* 0x000fe20000011475 */
[----:B------:R-:W-:Y:S01]  /*5250*/  STS.U16 [R22+UR10+0x2300], R11 ;  /* 0x0023000b16007988 */ /* 0x000fe2000800040a */
[CC--:B------:R-:W-:Y:S02]  /*5260*/  LEA R113, P2, R116.reuse, R220.reuse, 0x1 ;  /* 0x000000dc74717211 */ /* 0x0c0fe400078408ff */
[----:B------:R-:W-:Y:S01]  /*5270*/  LEA R225, P3, R117, R220, 0x1 ;  /* 0x000000dc75e17211 */ /* 0x000fe200078608ff */
[----:B------:R-:W-:Y:S01]  /*5280*/  STS.U16 [R22+UR10+0x2700], R10 ;  /* 0x0027000a16007988 */ /* 0x000fe2000800040a */
[----:B------:R-:W-:-:S03]  /*5290*/  LEA.HI.X R232, R116, R4, R114, 0x1, P2 ;  /* 0x0000000474e87211 */ /* 0x000fc600010f0c72 */
[----:B------:R3:W-:Y:S01]  /*52a0*/  STS.U16 [R22+UR10+0x2b00], R7 ;  /* 0x002b000716007988 */ /* 0x0007e2000800040a */
[----:B------:R-:W-:Y:S01]  /*52b0*/  LEA.HI.X R227, R117, R4, R115, 0x1, P3 ;  /* 0x0000000475e37211 */ /* 0x000fe200018f0c73 */
[----:B------:R-:W-:Y:S02]  /*52c0*/  IMAD.SHL.U32 R137, R119, 0x2, RZ ;  /* 0x0000000277897824 */ /* 0x000fe400078e00ff */
[----:B------:R-:W-:Y:S01]  /*52d0*/  STS.U16 [R22+UR10+0x2f00], R21 ;  /* 0x002f001516007988 */ /* 0x000fe2000800040a */
[----:B--2---:R-:W-:Y:S01]  /*52e0*/  LOP3.LUT R5, R3, 0x10, RZ, 0x3c, !PT ;  /* 0x0000001003057812 */ /* 0x004fe200078e3cff */
[----:B------:R-:W-:Y:S02]  /*52f0*/  IMAD R123, R249, R8, RZ ;  /* 0x00000008f97b7224 */ /* 0x000fe400078e02ff */
[----:B------:R-:W-:Y:S01]  /*5300*/  STS.U16 [R22+UR10+0x3300], R147 ;  /* 0x0033009316007988 */ /* 0x000fe2000800040a */
[----:B------:R-:W-:Y:S01]  /*5310*/  SHF.R.S32.HI R115, RZ, 0x1f, R140 ;  /* 0x0000001fff737819 */ /* 0x000fe2000001148c */
[----:B------:R-:W-:Y:S01]  /*5320*/  IMAD.SHL.U32 R120, R121, 0x2, RZ ;  /* 0x0000000279787824 */ /* 0x000fe200078e00ff */
[----:B------:R-:W-:Y:S01]  /*5330*/  SHF.R.S32.HI R117, RZ, 0x1f, R142 ;  /* 0x0000001fff757819 */ /* 0x000fe2000001148e */
[----:B------:R-:W-:Y:S01]  /*5340*/  STS.U16 [R22+UR10+0x3700], R150 ;  /* 0x0037009616007988 */ /* 0x000fe2000800040a */
[----:B------:R-:W-:Y:S01]  /*5350*/  LEA R114, P2, R140, R220, 0x1 ;  /* 0x000000dc8c727211 */ /* 0x000fe200078408ff */
[----:B------:R-:W-:Y:S01]  /*5360*/  IMAD R125, R248, R8, RZ ;  /* 0x00000008f87d7224 */ /* 0x000fe200078e02ff */
[----:B------:R-:W-:Y:S01]  /*5370*/  LEA R116, P3, R142, R220, 0x1 ;  /* 0x000000dc8e747211 */ /* 0x000fe200078608ff */
[----:B------:R-:W-:Y:S01]  /*5380*/  STS.U16 [R22+UR10+0x3b00], R149 ;  /* 0x003b009516007988 */ /* 0x000fe2000800040a */
[----:B------:R-:W-:-:S03]  /*5390*/  IMAD.HI R119, R119, 0x2, RZ ;  /* 0x0000000277777827 */ /* 0x000fc600078e02ff */
[----:B------:R-:W-:Y:S01]  /*53a0*/  STS.U16 [R22+UR10+0x3f00], R151 ;  /* 0x003f009716007988 */ /* 0x000fe2000800040a */
[-C--:B------:R-:W-:Y:S01]  /*53b0*/  LEA.HI.X R115, R140, R4.reuse, R115, 0x1, P2 ;  /* 0x000000048c737211 */ /* 0x080fe200010f0c73 */
[----:B------:R-:W-:Y:S02]  /*53c0*/  IMAD.HI R121, R121, 0x2, RZ ;  /* 0x0000000279797827 */ /* 0x000fe400078e02ff */
[----:B------:R-:W-:Y:S01]  /*53d0*/  STS.U16 [R22+UR10+0x300], R160 ;  /* 0x000300a016007988 */ /* 0x000fe2000800040a */
[----:B------:R-:W-:Y:S01]  /*53e0*/  LEA.HI.X R117, R142, R4, R117, 0x1, P3 ;  /* 0x000000048e757211 */ /* 0x000fe200018f0c75 */
[----:B------:R-:W-:Y:S01]  /*53f0*/  IMAD.SHL.U32 R122, R123, 0x2, RZ ;  /* 0x000000027b7a7824 */ /* 0x000fe200078e00ff */
[----:B---3--:R-:W-:Y:S01]  /*5400*/  LOP3.LUT R7, R3, 0x20, RZ, 0x3c, !PT ;  /* 0x0000002003077812 */ /* 0x008fe200078e3cff */
[----:B------:R-:W-:Y:S01]  /*5410*/  STS.U16 [R3+UR10+0x8000], R161 ;  /* 0x008000a103007988 */ /* 0x000fe2000800040a */
[----:B------:R-:W-:Y:S01]  /*5420*/  IADD3 R118, P4, P5, R137, UR20, R220 ;  /* 0x0000001489767c10 */ /* 0x000fe2000fd9e0dc */
[----:B------:R-:W-:-:S02]  /*5430*/  IMAD R127, R247, R8, RZ ;  /* 0x00000008f77f7224 */ /* 0x000fc400078e02ff */
[----:B------:R-:W-:Y:S01]  /*5440*/  STS.U16 [R3+UR10+0x8400], R162 ;  /* 0x008400a203007988 */ /* 0x000fe2000800040a */
[----:B------:R-:W-:Y:S01]  /*5450*/  IMAD.SHL.U32 R124, R125, 0x2, RZ ;  /* 0x000000027d7c7824 */ /* 0x000fe200078e00ff */
[----:B------:R-:W-:Y:S02]  /*5460*/  IADD3 R120, P2, P3, R120, UR20, R220 ;  /* 0x0000001478787c10 */ /* 0x000fe4000fb5e0dc */
[----:B------:R-:W-:Y:S01]  /*5470*/  STS.U16 [R3+UR10+0x8800], R163 ;  /* 0x008800a303007988 */ /* 0x000fe2000800040a */
[----:B------:R-:W-:-:S03]  /*5480*/  IMAD R129, R246, R8, RZ ;  /* 0x00000008f6817224 */ /* 0x000fc600078e02ff */
[----:B------:R-:W-:Y:S04]  /*5490*/  STS.U16 [R3+UR10+0x8c00], R164 ;  /* 0x008c00a403007988 */ /* 0x000fe8000800040a */
[----:B------:R-:W-:Y:S01]  /*54a0*/  STS.U16 [R5+UR10+0x8080], R165 ;  /* 0x008080a505007988 */ /* 0x000fe2000800040a */
[----:B------:R-:W-:-:S03]  /*54b0*/  IMAD.HI R123, R123, 0x2, RZ ;  /* 0x000000027b7b7827 */ /* 0x000fc600078e02ff */
[----:B------:R-:W-:Y:S01]  /*54c0*/  STS.U16 [R5+UR10+0x8480], R166 ;  /* 0x008480a605007988 */ /* 0x000fe2000800040a */
[----:B------:R-:W-:-:S03]  /*54d0*/  IADD3.X R119, PT, PT, R119, UR21, R4, P4, P5 ;  /* 0x0000001577777c10 */ /* 0x000fc6000a7ea404 */
[----:B------:R-:W-:Y:S01]  /*54e0*/  STS.U16 [R5+UR10+0x8880], R167 ;  /* 0x008880a705007988 */ /* 0x000fe2000800040a */
[----:B------:R-:W-:Y:S01]  /*54f0*/  IMAD.HI R125, R125, 0x2, RZ ;  /* 0x000000027d7d7827 */ /* 0x000fe200078e02ff */
[----:B------:R-:W-:Y:S02]  /*5500*/  IADD3 R122, P4, P5, R122, UR20, R220 ;  /* 0x000000147a7a7c10 */ /* 0x000fe4000fd9e0dc */
[----:B------:R2:W-:Y:S01]  /*5510*/  STS.U16 [R5+UR10+0x8c80], R168 ;  /* 0x008c80a805007988 */ /* 0x0005e2000800040a */
[----:B------:R-:W-:Y:S01]  /*5520*/  IMAD.SHL.U32 R126, R127, 0x2, RZ ;  /* 0x000000027f7e7824 */ /* 0x000fe200078e00ff */
[----:B------:R-:W-:Y:S01]  /*5530*/  IADD3.X R121, PT, PT, R121, UR21, R4, P2, P3 ;  /* 0x0000001579797c10 */ /* 0x000fe200097e6404 */
[-C--:B------:R-:W-:Y:S01]  /*5540*/  IMAD R131, R245, R8.reuse, RZ ;  /* 0x00000008f5837224 */ /* 0x080fe200078e02ff */
[----:B------:R-:W-:Y:S01]  /*5550*/  STS.U16 [R7+UR10+0x8100], R169 ;  /* 0x008100a907007988 */ /* 0x000fe2000800040a */
[----:B------:R-:W-:Y:S01]  /*5560*/  IMAD.SHL.U32 R128, R129, 0x2, RZ ;  /* 0x0000000281807824 */ /* 0x000fe200078e00ff */
[----:B------:R-:W-:Y:S01]  /*5570*/  IADD3 R124, P2, P3, R124, UR20, R220 ;  /* 0x000000147c7c7c10 */ /* 0x000fe2000fb5e0dc */
[----:B------:R-:W-:Y:S01]  /*5580*/  IMAD R133, R244, R8, RZ ;  /* 0x00000008f4857224 */ /* 0x000fe200078e02ff */
[----:B------:R-:W-:Y:S01]  /*5590*/  STS.U16 [R7+UR10+0x8500], R170 ;  /* 0x008500aa07007988 */ /* 0x000fe2000800040a */
[----:B--2---:R-:W-:-:S03]  /*55a0*/  LOP3.LUT R5, R3, 0x30, RZ, 0x3c, !PT ;  /* 0x0000003003057812 */ /* 0x004fc600078e3cff */
[----:B------:R-:W-:Y:S01]  /*55b0*/  STS.U16 [R7+UR10+0x8900], R171 ;  /* 0x008900ab07007988 */ /* 0x000fe2000800040a */
[----:B------:R-:W-:Y:S01]  /*55c0*/  IMAD.HI R127, R127, 0x2, RZ ;  /* 0x000000027f7f7827 */ /* 0x000fe200078e02ff */
[----:B------:R-:W-:Y:S02]  /*55d0*/  IADD3.X R123, PT, PT, R123, UR21, R4, P4, P5 ;  /* 0x000000157b7b7c10 */ /* 0x000fe4000a7ea404 */
[----:B------:R2:W-:Y:S01]  /*55e0*/  STS.U16 [R7+UR10+0x8d00], R172 ;  /* 0x008d00ac07007988 */ /* 0x0005e2000800040a */
[----:B------:R-:W-:Y:S01]  /*55f0*/  IMAD.HI R129, R129, 0x2, RZ ;  /* 0x0000000281817827 */ /* 0x000fe200078e02ff */
[----:B------:R-:W-:Y:S02]  /*5600*/  IADD3 R126, P4, P5, R126, UR20, R220 ;  /* 0x000000147e7e7c10 */ /* 0x000fe4000fd9e0dc */
[----:B------:R-:W-:Y:S01]  /*5610*/  STS.U16 [R5+UR10+0x8180], R173 ;  /* 0x008180ad05007988 */ /* 0x000fe2000800040a */
[----:B------:R-:W-:Y:S01]  /*5620*/  IMAD.SHL.U32 R130, R131, 0x2, RZ ;  /* 0x0000000283827824 */ /* 0x000fe200078e00ff */
[----:B------:R-:W-:Y:S01]  /*5630*/  IADD3.X R125, PT, PT, R125, UR21, R4, P2, P3 ;  /* 0x000000157d7d7c10 */ /* 0x000fe200097e6404 */
[----:B------:R-:W-:Y:S01]  /*5640*/  IMAD R135, R243, R8, RZ ;  /* 0x00000008f3877224 */ /* 0x000fe200078e02ff */
[----:B------:R-:W-:Y:S01]  /*5650*/  STS.U16 [R5+UR10+0x8580], R174 ;  /* 0x008580ae05007988 */ /* 0x000fe2000800040a */
[----:B--2---:R-:W-:Y:S01]  /*5660*/  LOP3.LUT R7, R3, 0x40, RZ, 0x3c, !PT ;  /* 0x0000004003077812 */ /* 0x004fe200078e3cff */
[----:B------:R-:W-:-:S02]  /*5670*/  IMAD.SHL.U32 R132, R133, 0x2, RZ ;  /* 0x0000000285847824 */ /* 0x000fc400078e00ff */
[----:B------:R-:W-:Y:S01]  /*5680*/  STS.U16 [R5+UR10+0x8980], R175 ;  /* 0x008980af05007988 */ /* 0x000fe2000800040a */
[----:B------:R-:W-:Y:S01]  /*5690*/  IADD3 R128, P2, P3, R128, UR20, R220 ;  /* 0x0000001480807c10 */ /* 0x000fe2000fb5e0dc */
[----:B------:R-:W-:Y:S02]  /*56a0*/  IMAD R112, R242, R8, RZ ;  /* 0x00000008f2707224 */ /* 0x000fe400078e02ff */
[----:B------:R2:W-:Y:S01]  /*56b0*/  STS.U16 [R5+UR10+0x8d80], R176 ;  /* 0x008d80b005007988 */ /* 0x0005e2000800040a */
[----:B------:R-:W-:Y:S01]  /*56c0*/  IMAD.HI R131, R131, 0x2, RZ ;  /* 0x0000000283837827 */ /* 0x000fe200078e02ff */
[----:B------:R-:W-:Y:S02]  /*56d0*/  IADD3.X R127, PT, PT, R127, UR21, R4, P4, P5 ;  /* 0x000000157f7f7c10 */ /* 0x000fe4000a7ea404 */
[----:B------:R-:W-:Y:S01]  /*56e0*/  STS.U16 [R7+UR10+0x8200], R177 ;  /* 0x008200b107007988 */ /* 0x000fe2000800040a */
[----:B------:R-:W-:Y:S01]  /*56f0*/  IMAD.HI R133, R133, 0x2, RZ ;  /* 0x0000000285857827 */ /* 0x000fe200078e02ff */
[----:B------:R-:W-:-:S02]  /*5700*/  IADD3 R130, P4, P5, R130, UR20, R220 ;  /* 0x0000001482827c10 */ /* 0x000fc4000fd9e0dc */
[----:B------:R-:W-:Y:S01]  /*5710*/  STS.U16 [R7+UR10+0x8600], R178 ;  /* 0x008600b207007988 */ /* 0x000fe2000800040a */
[----:B--2---:R-:W-:Y:S01]  /*5720*/  LOP3.LUT R5, R3, 0x50, RZ, 0x3c, !PT ;  /* 0x0000005003057812 */ /* 0x004fe200078e3cff */
[----:B------:R-:W-:Y:S01]  /*5730*/  IMAD.SHL.U32 R134, R135, 0x2, RZ ;  /* 0x0000000287867824 */ /* 0x000fe200078e00ff */
[----:B------:R-:W-:Y:S01]  /*5740*/  IADD3.X R129, PT, PT, R129, UR21, R4, P2, P3 ;  /* 0x0000001581817c10 */ /* 0x000fe200097e6404 */
[----:B------:R-:W-:Y:S01]  /*5750*/  STS.U16 [R7+UR10+0x8a00], R179 ;  /* 0x008a00b307007988 */ /* 0x000fe2000800040a */
[-C--:B------:R-:W-:Y:S01]  /*5760*/  IMAD R111, R241, R8.reuse, RZ ;  /* 0x00000008f16f7224 */ /* 0x080fe200078e02ff */
[----:B------:R-:W-:Y:S01]  /*5770*/  IADD3 R132, P2, P3, R132, UR20, R220 ;  /* 0x0000001484847c10 */ /* 0x000fe2000fb5e0dc */
[----:B------:R-:W-:Y:S01]  /*5780*/  IMAD.SHL.U32 R136, R112, 0x2, RZ ;  /* 0x0000000270887824 */ /* 0x000fe200078e00ff */
[----:B------:R2:W-:Y:S01]  /*5790*/  STS.U16 [R7+UR10+0x8e00], R180 ;  /* 0x008e00b407007988 */ /* 0x0005e2000800040a */
[----:B------:R-:W-:Y:S01]  /*57a0*/  IMAD R110, R240, R8, RZ ;  /* 0x00000008f06e7224 */ /* 0x000fe200078e02ff */
[----:B------:R-:W-:Y:S01]  /*57b0*/  IADD3.X R131, PT, PT, R131, UR21, R4, P4, P5 ;  /* 0x0000001583837c10 */ /* 0x000fe2000a7ea404 */
[----:B------:R-:W-:Y:S01]  /*57c0*/  IMAD.HI R135, R135, 0x2, RZ ;  /* 0x0000000287877827 */ /* 0x000fe200078e02ff */
[----:B------:R-:W-:Y:S01]  /*57d0*/  STS.U16 [R5+UR10+0x8280], R181 ;  /* 0x008280b505007988 */ /* 0x000fe2000800040a */
[----:B------:R-:W-:-:S02]  /*57e0*/  IADD3 R134, P4, P5, R134, UR20, R220 ;  /* 0x0000001486867c10 */ /* 0x000fc4000fd9e0dc */
[----:B------:R-:W-:Y:S01]  /*57f0*/  IMAD.HI R112, R112, 0x2, RZ ;  /* 0x0000000270707827 */ /* 0x000fe200078e02ff */
[----:B------:R-:W-:Y:S01]  /*5800*/  STS.U16 [R5+UR10+0x8680], R156 ;  /* 0x0086809c05007988 */ /* 0x000fe2000800040a */
[----:B--2---:R-:W-:Y:S02]  /*5810*/  LOP3.LUT R7, R3, 0x60, RZ, 0x3c, !PT ;  /* 0x0000006003077812 */ /* 0x004fe400078e3cff */
[----:B------:R-:W-:Y:S01]  /*5820*/  IMAD.SHL.U32 R138, R111, 0x2, RZ ;  /* 0x000000026f8a7824 */ /* 0x000fe200078e00ff */
[----:B------:R-:W-:Y:S01]  /*5830*/  STS.U16 [R5+UR10+0x8a80], R157 ;  /* 0x008a809d05007988 */ /* 0x000fe2000800040a */
[----:B------:R-:W-:Y:S01]  /*5840*/  IADD3.X R133, PT, PT, R133, UR21, R4, P2, P3 ;  /* 0x0000001585857c10 */ /* 0x000fe200097e6404 */
[----:B------:R-:W-:Y:S01]  /*5850*/  IMAD R109, R239, R8, RZ ;  /* 0x00000008ef6d7224 */ /* 0x000fe200078e02ff */
[----:B------:R-:W-:Y:S01]  /*5860*/  IADD3 R136, P2, P3, R136, UR20, R220 ;  /* 0x0000001488887c10 */ /* 0x000fe2000fb5e0dc */
[----:B------:R2:W-:Y:S01]  /*5870*/  STS.U16 [R5+UR10+0x8e80], R158 ;  /* 0x008e809e05007988 */ /* 0x0005e2000800040a */
[----:B------:R-:W-:-:S02]  /*5880*/  IMAD.SHL.U32 R140, R110, 0x2, RZ ;  /* 0x000000026e8c7824 */ /* 0x000fc400078e00ff */
[-C--:B------:R-:W-:Y:S01]  /*5890*/  IMAD R108, R238, R8.reuse, RZ ;  /* 0x00000008ee6c7224 */ /* 0x080fe200078e02ff */
[----:B------:R-:W-:Y:S01]  /*58a0*/  STS.U16 [R7+UR10+0x8300], R28 ;  /* 0x0083001c07007988 */ /* 0x000fe2000800040a */
[----:B------:R-:W-:Y:S01]  /*58b0*/  IMAD.HI R111, R111, 0x2, RZ ;  /* 0x000000026f6f7827 */ /* 0x000fe200078e02ff */
[----:B------:R-:W-:Y:S02]  /*58c0*/  IADD3.X R135, PT, PT, R135, UR21, R4, P4, P5 ;  /* 0x0000001587877c10 */ /* 0x000fe4000a7ea404 */
[----:B------:R-:W-:Y:S01]  /*58d0*/  STS.U16 [R7+UR10+0x8700], R29 ;  /* 0x0087001d07007988 */ /* 0x000fe2000800040a */
[----:B--2---:R-:W-:Y:S01]  /*58e0*/  LOP3.LUT R5, R3, 0x70, RZ, 0x3c, !PT ;  /* 0x0000007003057812 */ /* 0x004fe200078e3cff */
[----:B------:R-:W-:Y:S02]  /*58f0*/  IMAD.HI R110, R110, 0x2, RZ ;  /* 0x000000026e6e7827 */ /* 0x000fe400078e02ff */
[----:B------:R-:W-:Y:S01]  /*5900*/  STS.U16 [R7+UR10+0x8b00], R102 ;  /* 0x008b006607007988 */ /* 0x000fe2000800040a */
[----:B------:R-:W-:Y:S01]  /*5910*/  IADD3 R138, P4, P5, R138, UR20, R220 ;  /* 0x000000148a8a7c10 */ /* 0x000fe2000fd9e0dc */
[----:B------:R-:W-:Y:S01]  /*5920*/  IMAD.SHL.U32 R142, R109, 0x2, RZ ;  /* 0x000000026d8e7824 */ /* 0x000fe200078e00ff */
[----:B------:R-:W-:Y:S01]  /*5930*/  IADD3.X R137, PT, PT, R112, UR21, R4, P2, P3 ;  /* 0x0000001570897c10 */ /* 0x000fe200097e6404 */
[----:B------:R-:W-:Y:S01]  /*5940*/  STS.U16 [R7+UR10+0x8f00], R103 ;  /* 0x008f006707007988 */ /* 0x000fe2000800040a */
[-C--:B------:R-:W-:Y:S01]  /*5950*/  IMAD R107, R237, R8.reuse, RZ ;  /* 0x00000008ed6b7224 */ /* 0x080fe200078e02ff */
[----:B------:R-:W-:Y:S01]  /*5960*/  IADD3 R140, P2, P3, R140, UR20, R220 ;  /* 0x000000148c8c7c10 */ /* 0x000fe2000fb5e0dc */
[----:B------:R-:W-:Y:S01]  /*5970*/  IMAD.SHL.U32 R144, R108, 0x2, RZ ;  /* 0x000000026c907824 */ /* 0x000fe200078e00ff */
[----:B------:R-:W-:Y:S01]  /*5980*/  STS.U16 [R5+UR10+0x8380], R152 ;  /* 0x0083809805007988 */ /* 0x000fe2000800040a */
[----:B------:R-:W-:Y:S01]  /*5990*/  IMAD R106, R236, R8, RZ ;  /* 0x00000008ec6a7224 */ /* 0x000fe200078e02ff */
[----:B------:R-:W-:Y:S01]  /*59a0*/  IADD3.X R139, PT, PT, R111, UR21, R4, P4, P5 ;  /* 0x000000156f8b7c10 */ /* 0x000fe2000a7ea404 */
[----:B------:R-:W-:Y:S01]  /*59b0*/  IMAD.HI R109, R109, 0x2, RZ ;  /* 0x000000026d6d7827 */ /* 0x000fe200078e02ff */
[----:B------:R-:W-:Y:S01]  /*59c0*/  STS.U16 [R5+UR10+0x8780], R153 ;  /* 0x0087809905007988 */ /* 0x000fe2000800040a */
[----:B------:R-:W-:-:S02]  /*59d0*/  IADD3 R142, P4, P5, R142, UR20, R220 ;  /* 0x000000148e8e7c10 */ /* 0x000fc4000fd9e0dc */
[----:B------:R-:W-:Y:S01]  /*59e0*/  IMAD.HI R108, R108, 0x2, RZ ;  /* 0x000000026c6c7827 */ /* 0x000fe200078e02ff */
[----:B------:R-:W-:Y:S01]  /*59f0*/  STS.U16 [R5+UR10+0x8b80], R154 ;  /* 0x008b809a05007988 */ /* 0x000fe2000800040a */
[----:B------:R-:W-:Y:S02]  /*5a00*/  IADD3.X R141, PT, PT, R110, UR21, R4, P2, P3 ;  /* 0x000000156e8d7c10 */ /* 0x000fe400097e6404 */
[----:B------:R-:W-:Y:S01]  /*5a10*/  IMAD.SHL.U32 R146, R107, 0x2, RZ ;  /* 0x000000026b927824 */ /* 0x000fe200078e00ff */
[----:B------:R2:W-:Y:S01]  /*5a20*/  STS.U16 [R5+UR10+0x8f80], R148 ;  /* 0x008f809405007988 */ /* 0x0005e2000800040a */
[-C--:B------:R-:W-:Y:S01]  /*5a30*/  IMAD R105, R235, R8.reuse, RZ ;  /* 0x00000008eb697224 */ /* 0x080fe200078e02ff */
[----:B------:R-:W-:Y:S01]  /*5a40*/  IADD3 R144, P2, P3, R144, UR20, R220 ;  /* 0x0000001490907c10 */ /* 0x000fe2000fb5e0dc */
[----:B------:R-:W-:Y:S01]  /*5a50*/  IMAD R104, R234, R8, RZ ;  /* 0x00000008ea687224 */ /* 0x000fe200078e02ff */
[----:B------:R-:W-:Y:S01]  /*5a60*/  IADD3.X R143, PT, PT, R109, UR21, R4, P4, P5 ;  /* 0x000000156d8f7c10 */ /* 0x000fe2000a7ea404 */
[----:B------:R-:W-:Y:S01]  /*5a70*/  IMAD.HI R107, R107, 0x2, RZ ;  /* 0x000000026b6b7827 */ /* 0x000fe200078e02ff */
[----:B------:R-:W-:Y:S01]  /*5a80*/  IADD3 R146, P4, P5, R146, UR20, R220 ;  /* 0x0000001492927c10 */ /* 0x000fe2000fd9e0dc */
[----:B-1----:R1:W-:Y:S06]  /*5a90*/  MEMBAR.ALL.CTA ;  /* 0x0000000000007992 */ /* 0x0023ec0000008000 */
[----:B-1----:R-:W1:Y:S01]  /*5aa0*/  FENCE.VIEW.ASYNC.S ;  /* 0x00000000000073c6 */ /* 0x002e620000000000 */
[----:B--2---:R-:W-:Y:S01]  /*5ab0*/  IMAD.SHL.U32 R148, R106, 0x2, RZ ;  /* 0x000000026a947824 */ /* 0x004fe200078e00ff */
[----:B------:R-:W-:Y:S01]  /*5ac0*/  IADD3.X R145, PT, PT, R108, UR21, R4, P2, P3 ;  /* 0x000000156c917c10 */ /* 0x000fe200097e6404 */
[----:B------:R-:W-:-:S03]  /*5ad0*/  IMAD.HI R106, R106, 0x2, RZ ;  /* 0x000000026a6a7827 */ /* 0x000fc600078e02ff */
[----:B------:R-:W-:Y:S01]  /*5ae0*/  IADD3 R148, P2, P3, R148, UR20, R220 ;  /* 0x0000001494947c10 */ /* 0x000fe2000fb5e0dc */
[----:B------:R-:W-:Y:S02]  /*5af0*/  IMAD.SHL.U32 R150, R105, 0x2, RZ ;  /* 0x0000000269967824 */ /* 0x000fe400078e00ff */
[-C--:B------:R-:W-:Y:S02]  /*5b00*/  IMAD R103, R221, R8.reuse, RZ ;  /* 0x00000008dd677224 */ /* 0x080fe400078e02ff */
[----:B------:R-:W-:Y:S02]  /*5b10*/  IMAD.SHL.U32 R152, R104, 0x2, RZ ;  /* 0x0000000268987824 */ /* 0x000fe400078e00ff */
[----:B------:R-:W-:Y:S01]  /*5b20*/  IMAD R102, R217, R8, RZ ;  /* 0x00000008d9667224 */ /* 0x000fe200078e02ff */
[----:B------:R-:W-:Y:S01]  /*5b30*/  IADD3.X R147, PT, PT, R107, UR21, R4, P4, P5 ;  /* 0x000000156b937c10 */ /* 0x000fe2000a7ea404 */
[----:B------:R-:W-:Y:S01]  /*5b40*/  IMAD.HI R105, R105, 0x2, RZ ;  /* 0x0000000269697827 */ /* 0x000fe200078e02ff */
[----:B------:R-:W-:-:S02]  /*5b50*/  IADD3 R150, P4, P5, R150, UR20, R220 ;  /* 0x0000001496967c10 */ /* 0x000fc4000fd9e0dc */
[----:B------:R-:W-:Y:S01]  /*5b60*/  IADD3.X R149, PT, PT, R106, UR21, R4, P2, P3 ;  /* 0x000000156a957c10 */ /* 0x000fe200097e6404 */
[----:B------:R-:W-:Y:S01]  /*5b70*/  IMAD.HI R104, R104, 0x2, RZ ;  /* 0x0000000268687827 */ /* 0x000fe200078e02ff */
[----:B------:R-:W-:-:S03]  /*5b80*/  IADD3 R152, P2, P3, R152, UR20, R220 ;  /* 0x0000001498987c10 */ /* 0x000fc6000fb5e0dc */
[----:B------:R-:W-:Y:S02]  /*5b90*/  IMAD.SHL.U32 R154, R103, 0x2, RZ ;  /* 0x00000002679a7824 */ /* 0x000fe400078e00ff */
[-C--:B------:R-:W-:Y:S02]  /*5ba0*/  IMAD R29, R216, R8.reuse, RZ ;  /* 0x00000008d81d7224 */ /* 0x080fe400078e02ff */
[----:B------:R-:W-:Y:S02]  /*5bb0*/  IMAD.SHL.U32 R156, R102, 0x2, RZ ;  /* 0x00000002669c7824 */ /* 0x000fe400078e00ff */
[----:B------:R-:W-:Y:S01]  /*5bc0*/  IMAD R28, R215, R8, RZ ;  /* 0x00000008d71c7224 */ /* 0x000fe200078e02ff */
[----:B------:R-:W-:Y:S01]  /*5bd0*/  IADD3.X R151, PT, PT, R105, UR21, R4, P4, P5 ;  /* 0x0000001569977c10 */ /* 0x000fe2000a7ea404 */
[----:B------:R-:W-:Y:S01]  /*5be0*/  IMAD.HI R103, R103, 0x2, RZ ;  /* 0x0000000267677827 */ /* 0x000fe200078e02ff */
[----:B------:R-:W-:Y:S02]  /*5bf0*/  IADD3 R154, P4, P5, R154, UR20, R220 ;  /* 0x000000149a9a7c10 */ /* 0x000fe4000fd9e0dc */
        /* <DEDUP_REMOVED lines=66> */
[-C--:B------:R-:W-:Y:S01]  /*6020*/  IMAD R7, R198, R8.reuse, RZ ;  /* 0x00000008c6077224 */ /* 0x080fe200078e02ff */
[----:B------:R-:W-:Y:S01]  /*6030*/  IADD3.X R179, PT, PT, R22, UR21, R4, P5, P4 ;  /* 0x0000001516b37c10 */ /* 0x000fe2000afe8404 */
[----:B------:R-:W-:Y:S01]  /*6040*/  IMAD.HI R12, R12, 0x2, RZ ;  /* 0x000000020c0c7827 */ /* 0x000fe200078e02ff */
[----:B------:R-:W-:Y:S02]  /*6050*/  IADD3 R182, P5, P4, R182, UR20, R220 ;  /* 0x00000014b6b67c10 */ /* 0x000fe4000fcbe0dc */
[----:B------:R-:W-:Y:S01]  /*6060*/  IADD3.X R181, PT, PT, R21, UR21, R4, P2, P3 ;  /* 0x0000001515b57c10 */ /* 0x000fe200097e6404 */
[----:B------:R-:W-:Y:S01]  /*6070*/  IMAD R11, R188, R8, RZ ;  /* 0x00000008bc0b7224 */ /* 0x000fe200078e02ff */
[----:B------:R-:W-:Y:S01]  /*6080*/  IADD3 R184, P2, P3, R184, UR20, R220 ;  /* 0x00000014b8b87c10 */ /* 0x000fe2000fb5e0dc */
[----:B------:R-:W-:-:S04]  /*6090*/  IMAD.HI R20, R20, 0x2, RZ ;  /* 0x0000000214147827 */ /* 0x000fc800078e02ff */
[----:B------:R-:W-:Y:S02]  /*60a0*/  IMAD.SHL.U32 R186, R19, 0x2, RZ ;  /* 0x0000000213ba7824 */ /* 0x000fe400078e00ff */
[-C--:B------:R-:W-:Y:S02]  /*60b0*/  IMAD R18, R197, R8.reuse, RZ ;  /* 0x00000008c5127224 */ /* 0x080fe400078e02ff */
[----:B------:R-:W-:Y:S02]  /*60c0*/  IMAD.SHL.U32 R188, R7, 0x2, RZ ;  /* 0x0000000207bc7824 */ /* 0x000fe400078e00ff */
[-C--:B------:R-:W-:Y:S01]  /*60d0*/  IMAD R17, R196, R8.reuse, RZ ;  /* 0x00000008c4117224 */ /* 0x080fe200078e02ff */
[----:B------:R-:W-:Y:S01]  /*60e0*/  IADD3.X R183, PT, PT, R12, UR21, R4, P5, P4 ;  /* 0x000000150cb77c10 */ /* 0x000fe2000afe8404 */
[----:B------:R-:W-:Y:S01]  /*60f0*/  IMAD R15, R190, R8, RZ ;  /* 0x00000008be0f7224 */ /* 0x000fe200078e02ff */
[----:B------:R-:W-:Y:S01]  /*6100*/  IADD3 R186, P5, P4, R186, UR20, R220 ;  /* 0x00000014baba7c10 */ /* 0x000fe2000fcbe0dc */
[----:B------:R-:W-:Y:S01]  /*6110*/  IMAD.HI R19, R19, 0x2, RZ ;  /* 0x0000000213137827 */ /* 0x000fe200078e02ff */
[----:B------:R-:W-:-:S02]  /*6120*/  IADD3.X R185, PT, PT, R20, UR21, R4, P2, P3 ;  /* 0x0000001514b97c10 */ /* 0x000fc400097e6404 */
[----:B------:R-:W-:Y:S01]  /*6130*/  IADD3 R188, P2, P3, R188, UR20, R220 ;  /* 0x00000014bcbc7c10 */ /* 0x000fe2000fb5e0dc */
[----:B------:R-:W-:Y:S02]  /*6140*/  IMAD R16, R192, R8, RZ ;  /* 0x00000008c0107224 */ /* 0x000fe400078e02ff */
[----:B------:R-:W-:-:S04]  /*6150*/  IMAD.HI R7, R7, 0x2, RZ ;  /* 0x0000000207077827 */ /* 0x000fc800078e02ff */
[----:B------:R-:W-:Y:S02]  /*6160*/  IMAD.SHL.U32 R190, R18, 0x2, RZ ;  /* 0x0000000212be7824 */ /* 0x000fe400078e00ff */
[-C--:B------:R-:W-:Y:S02]  /*6170*/  IMAD R5, R194, R8.reuse, RZ ;  /* 0x00000008c2057224 */ /* 0x080fe400078e02ff */
[----:B------:R-:W-:Y:S02]  /*6180*/  IMAD.SHL.U32 R192, R17, 0x2, RZ ;  /* 0x0000000211c07824 */ /* 0x000fe400078e00ff */
[----:B------:R-:W-:Y:S01]  /*6190*/  IMAD R12, R187, R8, RZ ;  /* 0x00000008bb0c7224 */ /* 0x000fe200078e02ff */
[----:B------:R-:W-:Y:S01]  /*61a0*/  IADD3.X R187, PT, PT, R19, UR21, R4, P5, P4 ;  /* 0x0000001513bb7c10 */ /* 0x000fe2000afe8404 */
[----:B------:R-:W-:Y:S01]  /*61b0*/  IMAD.HI R18, R18, 0x2, RZ ;  /* 0x0000000212127827 */ /* 0x000fe200078e02ff */
[----:B------:R-:W-:-:S03]  /*61c0*/  IADD3 R190, P5, P4, R190, UR20, R220 ;  /* 0x00000014bebe7c10 */ /* 0x000fc6000fcbe0dc */
[----:B------:R-:W-:Y:S01]  /*61d0*/  IMAD R10, R189, R8, RZ ;  /* 0x00000008bd0a7224 */ /* 0x000fe200078e02ff */
[----:B------:R-:W-:Y:S01]  /*61e0*/  IADD3.X R189, PT, PT, R7, UR21, R4, P2, P3 ;  /* 0x0000001507bd7c10 */ /* 0x000fe200097e6404 */
[----:B------:R-:W-:Y:S01]  /*61f0*/  IMAD.HI R17, R17, 0x2, RZ ;  /* 0x0000000211117827 */ /* 0x000fe200078e02ff */
[----:B------:R-:W-:-:S03]  /*6200*/  IADD3 R192, P2, P3, R192, UR20, R220 ;  /* 0x00000014c0c07c10 */ /* 0x000fc6000fb5e0dc */
[----:B------:R-:W-:Y:S02]  /*6210*/  IMAD.SHL.U32 R194, R5, 0x2, RZ ;  /* 0x0000000205c27824 */ /* 0x000fe400078e00ff */
        /* <DEDUP_REMOVED lines=18> */
[C---:B------:R-:W-:Y:S02]  /*6340*/  IMAD.SHL.U32 R202, R14.reuse, 0x2, RZ ;  /* 0x000000020eca7824 */ /* 0x040fe400078e00ff */
        /* <DEDUP_REMOVED lines=9> */
[----:B------:R-:W-:Y:S01]  /*63e0*/  IMAD.SHL.U32 R208, R12, 0x2, RZ ;  /* 0x000000020cd07824 */ /* 0x000fe200078e00ff */
[----:B------:R-:W-:Y:S01]  /*63f0*/  IADD3.X R203, PT, PT, R14, UR21, R4, P5, P4 ;  /* 0x000000150ecb7c10 */ /* 0x000fe2000afe8404 */
[----:B------:R-:W-:Y:S01]  /*6400*/  IMAD.HI R10, R10, 0x2, RZ ;  /* 0x000000020a0a7827 */ /* 0x000fe200078e02ff */
[----:B-1----:R-:W-:Y:S01]  /*6410*/  BAR.SYNC.DEFER_BLOCKING 0x0 ;  /* 0x0000000000007b1d */ /* 0x002fe20000010000 */
[----:B------:R-:W-:Y:S02]  /*6420*/  IADD3 R206, P5, P4, R206, UR20, R220 ;  /* 0x00000014cece7c10 */ /* 0x000fe4000fcbe0dc */
[----:B------:R-:W-:Y:S01]  /*6430*/  IMAD R11, R205, R8, RZ ;  /* 0x00000008cd0b7224 */ /* 0x000fe200078e02ff */
[----:B------:R-:W-:Y:S01]  /*6440*/  IADD3.X R205, PT, PT, R13, UR21, R4, P2, P3 ;  /* 0x000000150dcd7c10 */ /* 0x000fe200097e6404 */
[----:B------:R-:W-:Y:S01]  /*6450*/  IMAD.HI R12, R12, 0x2, RZ ;  /* 0x000000020c0c7827 */ /* 0x000fe200078e02ff */
[----:B------:R-:W-:-:S03]  /*6460*/  IADD3 R208, P2, P3, R208, UR20, R220 ;  /* 0x00000014d0d07c10 */ /* 0x000fc6000fb5e0dc */
[----:B------:R-:W-:Y:S02]  /*6470*/  IMAD.SHL.U32 R210, R7, 0x2, RZ ;  /* 0x0000000207d27824 */ /* 0x000fe400078e00ff */
[----:B------:R-:W-:Y:S01]  /*6480*/  IMAD.SHL.U32 R212, R5, 0x2, RZ ;  /* 0x0000000205d47824 */ /* 0x000fe200078e00ff */
[----:B------:R-:W-:Y:S01]  /*6490*/  IADD3.X R207, PT, PT, R10, UR21, R4, P5, P4 ;  /* 0x000000150acf7c10 */ /* 0x000fe2000afe8404 */
[----:B------:R-:W-:Y:S01]  /*64a0*/  IMAD.HI R7, R7, 0x2, RZ ;  /* 0x0000000207077827 */ /* 0x000fe200078e02ff */
[----:B------:R-:W-:Y:S02]  /*64b0*/  IADD3 R210, P5, P4, R210, UR20, R220 ;  /* 0x00000014d2d27c10 */ /* 0x000fe4000fcbe0dc */
[----:B------:R-:W-:Y:S01]  /*64c0*/  IADD3.X R209, PT, PT, R12, UR21, R4, P2, P3 ;  /* 0x000000150cd17c10 */ /* 0x000fe200097e6404 */
[----:B------:R-:W-:Y:S01]  /*64d0*/  IMAD.HI R5, R5, 0x2, RZ ;  /* 0x0000000205057827 */ /* 0x000fe200078e02ff */
[----:B------:R-:W-:-:S03]  /*64e0*/  IADD3 R212, P2, P3, R212, UR20, R220 ;  /* 0x00000014d4d47c10 */ /* 0x000fc6000fb5e0dc */
[-C--:B------:R-:W-:Y:S01]  /*64f0*/  IMAD R10, R211, R8.reuse, RZ ;  /* 0x00000008d30a7224 */ /* 0x080fe200078e02ff */
[--C-:B------:R-:W-:Y:S01]  /*6500*/  IADD3.X R211, PT, PT, R7, UR21, R4.reuse, P5, P4 ;  /* 0x0000001507d37c10 */ /* 0x100fe2000afe8404 */
[----:B------:R-:W-:Y:S01]  /*6510*/  IMAD.SHL.U32 R214, R11, 0x2, RZ ;  /* 0x000000020bd67824 */ /* 0x000fe200078e00ff */
[----:B------:R-:W-:Y:S01]  /*6520*/  IADD3.X R213, PT, PT, R5, UR21, R4, P2, P3 ;  /* 0x0000001505d57c10 */ /* 0x000fe200097e6404 */
[----:B------:R-:W-:Y:S02]  /*6530*/  IMAD.SHL.U32 R216, R10, 0x2, RZ ;  /* 0x000000020ad87824 */ /* 0x000fe400078e00ff */
[-C--:B------:R-:W-:Y:S02]  /*6540*/  IMAD R7, R219, R8.reuse, RZ ;  /* 0x00000008db077224 */ /* 0x080fe400078e02ff */
[----:B------:R-:W-:Y:S01]  /*6550*/  IMAD R5, R218, R8, RZ ;  /* 0x00000008da057224 */ /* 0x000fe200078e02ff */
[--C-:B------:R-:W-:Y:S01]  /*6560*/  IADD3 R214, P5, P4, R214, UR20, R220.reuse ;  /* 0x00000014d6d67c10 */ /* 0x100fe2000fcbe0dc */
[----:B------:R-:W-:Y:S01]  /*6570*/  IMAD.HI R11, R11, 0x2, RZ ;  /* 0x000000020b0b7827 */ /* 0x000fe200078e02ff */
[----:B------:R-:W-:-:S03]  /*6580*/  IADD3 R216, P2, P3, R216, UR20, R220 ;  /* 0x00000014d8d87c10 */ /* 0x000fc6000fb5e0dc */
[----:B------:R-:W-:-:S04]  /*6590*/  IMAD.HI R10, R10, 0x2, RZ ;  /* 0x000000020a0a7827 */ /* 0x000fc800078e02ff */
[----:B------:R-:W-:Y:S02]  /*65a0*/  IMAD.SHL.U32 R218, R7, 0x2, RZ ;  /* 0x0000000207da7824 */ /* 0x000fe400078e00ff */
[----:B------:R-:W-:Y:S01]  /*65b0*/  IMAD.SHL.U32 R221, R5, 0x2, RZ ;  /* 0x0000000205dd7824 */ /* 0x000fe200078e00ff */
[----:B------:R-:W-:Y:S01]  /*65c0*/  IADD3.X R215, PT, PT, R11, UR21, R4, P5, P4 ;  /* 0x000000150bd77c10 */ /* 0x000fe2000afe8404 */
[----:B------:R-:W-:Y:S01]  /*65d0*/  IMAD.HI R5, R5, 0x2, RZ ;  /* 0x0000000205057827 */ /* 0x000fe200078e02ff */
[----:B------:R-:W-:Y:S02]  /*65e0*/  IADD3 R218, P5, P4, R218, UR20, R220 ;  /* 0x00000014dada7c10 */ /* 0x000fe4000fcbe0dc */
[----:B------:R-:W-:Y:S02]  /*65f0*/  IADD3.X R217, PT, PT, R10, UR21, R4, P2, P3 ;  /* 0x000000150ad97c10 */ /* 0x000fe400097e6404 */
[----:B------:R-:W-:-:S04]  /*6600*/  IADD3 R220, P2, P3, R221, UR20, R220 ;  /* 0x00000014dddc7c10 */ /* 0x000fc8000fb5e0dc */
[--C-:B------:R-:W-:Y:S02]  /*6610*/  IADD3.X R221, PT, PT, R5, UR21, R4.reuse, P2, P3 ;  /* 0x0000001505dd7c10 */ /* 0x100fe400097e6404 */
[----:B------:R-:W-:Y:S01]  /*6620*/  ISETP.LT.OR P2, PT, R233, 0x80, P0 ;  /* 0x00000080e900780c */ /* 0x000fe20000741670 */
[----:B0-----:R-:W-:Y:S02]  /*6630*/  UIADD3 UR4, UPT, UPT, UR10, 0x4000, URZ ;  /* 0x000040000a047890 */ /* 0x001fe4000fffe0ff */
[----:B------:R-:W-:Y:S01]  /*6640*/  UIADD3 UR5, UPT, UPT, UR10, 0xa000, URZ ;  /* 0x0000a0000a057890 */ /* 0x000fe2000fffe0ff */
[----:B------:R-:W-:Y:S01]  /*6650*/  IMAD.HI R7, R7, 0x2, RZ ;  /* 0x0000000207077827 */ /* 0x000fe200078e02ff */
[----:B------:R-:W-:Y:S02]  /*6660*/  USHF.R.U32.HI UR13, URZ, 0x4, UR4 ;  /* 0x00000004ff0d7899 */ /* 0x000fe40008011604 */
[----:B------:R-:W-:Y:S02]  /*6670*/  USHF.R.U32.HI UR18, URZ, 0x4, UR5 ;  /* 0x00000004ff127899 */ /* 0x000fe40008011605 */
[----:B------:R-:W-:Y:S01]  /*6680*/  IADD3.X R219, PT, PT, R7, UR21, R4, P5, P4 ;  /* 0x0000001507db7c10 */ /* 0x000fe2000afe8404 */
[----:B------:R-:W-:Y:S01]  /*6690*/  UMOV UR4, URZ ;  /* 0x000000ff00047c82 */ /* 0x000fe20008000000 */
[----:B------:R-:W-:-:S02]  /*66a0*/  UMOV UR5, URZ ;  /* 0x000000ff00057c82 */ /* 0x000fc40008000000 */
[----:B------:R-:W-:Y:S06]  /*66b0*/  @P2 BRA `(.L_x_6) ;  /* 0x0000000000d82947 */ /* 0x000fec0003800000 */
[----:B------:R-:W-:Y:S02]  /*66c0*/  USHF.R.U32.HI UR14, URZ, 0x4, UR10 ;  /* 0x00000004ff0e7899 */ /* 0x000fe4000801160a */
[----:B------:R-:W-:Y:S02]  /*66d0*/  UIADD3 UR7, UPT, UPT, UR10, 0x8000, URZ ;  /* 0x000080000a077890 */ /* 0x000fe4000fffe0ff */
[----:B------:R-:W-:Y:S02]  /*66e0*/  USGXT.U32 UR14, UR14, 0xe ;  /* 0x0000000e0e0e789a */ /* 0x000fe40008000000 */
[----:B------:R-:W-:Y:S02]  /*66f0*/  USHF.R.U32.HI UR7, URZ, 0x4, UR7 ;  /* 0x00000004ff077899 */ /* 0x000fe40008011607 */
[----:B------:R-:W-:Y:S02]  /*6700*/  UIADD3 UR34, UP1, UPT, UR14, 0x80, URZ ;  /* 0x000000800e227890 */ /* 0x000fe4000ff3e0ff */
[----:B------:R-:W-:Y:S01]  /*6710*/  USGXT.U32 UR16, UR7, 0xe ;  /* 0x0000000e0710789a */ /* 0x000fe20008000000 */
[----:B------:R-:W-:Y:S01]  /*6720*/  UMOV UR6, URZ ;  /* 0x000000ff00067c82 */ /* 0x000fe20008000000 */
[----:B------:R-:W-:Y:S01]  /*6730*/  UMOV UR8, URZ ;  /* 0x000000ff00087c82 */ /* 0x000fe20008000000 */
[----:B------:R-:W-:-:S02]  /*6740*/  UIADD3.X UR35, UPT, UPT, UR6, 0x40004040, URZ, UP1, !UPT ;  /* 0x4000404006237890 */ /* 0x000fc40008ffe4ff */
[----:B------:R-:W-:Y:S02]  /*6750*/  UIADD3 UR42, UP1, UPT, UR16, 0x2, URZ ;  /* 0x00000002102a7890 */ /* 0x000fe4000ff3e0ff */
[----:B------:R-:W-:Y:S02]  /*6760*/  UIADD3.64 UR44, UPT, UPT, UR34, 0x80, URZ ;  /* 0x00000080222c7897 */ /* 0x000fe4000fffe0ff */
[----:B------:R-:W-:Y:S02]  /*6770*/  UIADD3.X UR43, UPT, UPT, UR8, 0x40004040, URZ, UP1, !UPT ;  /* 0x40004040082b7890 */ /* 0x000fe40008ffe4ff */
[----:B------:R-:W-:Y:S02]  /*6780*/  UIADD3.64 UR48, UPT, UPT, UR34, 0x100, URZ ;  /* 0x0000010022307897 */ /* 0x000fe4000fffe0ff */
[----:B------:R-:W-:Y:S02]  /*6790*/  UIADD3.64 UR46, UPT, UPT, UR42, 0x2, URZ ;  /* 0x000000022a2e7897 */ /* 0x000fe4000fffe0ff */
[----:B------:R-:W-:-:S02]  /*67a0*/  UIADD3.64 UR50, UPT, UPT, UR42, 0x4, URZ ;  /* 0x000000042a327897 */ /* 0x000fc4000fffe0ff */
[----:B------:R-:W-:Y:S02]  /*67b0*/  UIADD3.64 UR52, UPT, UPT, UR34, 0x180, URZ ;  /* 0x0000018022347897 */ /* 0x000fe4000fffe0ff */
[----:B------:R-:W-:Y:S02]  /*67c0*/  UIADD3.64 UR54, UPT, UPT, UR42, 0xfe, URZ ;  /* 0x000000fe2a367897 */ /* 0x000fe4000fffe0ff */
[----:B------:R-:W-:Y:S02]  /*67d0*/  UIADD3.64 UR56, UPT, UPT, UR34, 0x200, URZ ;  /* 0x0000020022387897 */ /* 0x000fe4000fffe0ff */
[----:B------:R-:W-:Y:S02]  /*67e0*/  UIADD3.64 UR58, UPT, UPT, UR42, 0x100, URZ ;  /* 0x000001002a3a7897 */ /* 0x000fe4000fffe0ff */
[----:B------:R-:W-:Y:S02]  /*67f0*/  UIADD3.64 UR60, UPT, UPT, UR34, 0x280, URZ ;  /* 0x00000280223c7897 */ /* 0x000fe4000fffe0ff */
[----:B------:R-:W-:Y:S01]  /*6800*/  UIADD3.64 UR62, UPT, UPT, UR42, 0x102, URZ ;  /* 0x000001022a3e7897 */ /* 0x000fe2000fffe0ff */
[----:B------:R-:W-:Y:S01]  /*6810*/  UMOV UR28, 0x0 ;  /* 0x00000000001c7882 */ /* 0x000fe20000000000 */
[----:B------:R-:W-:Y:S01]  /*6820*/  UMOV UR29, 0x4088010 ;  /* 0x04088010001d7882 */ /* 0x000fe20000000000 */
[----:B------:R-:W-:Y:S01]  /*6830*/  UIADD3.64 UR64, UPT, UPT, UR34, 0x300, URZ ;  /* 0x0000030022407897 */ /* 0x000fe2000fffe0ff */
[----:B------:R-:W-:Y:S01]  /*6840*/  UMOV UR15, 0x40004040 ;  /* 0x40004040000f7882 */ /* 0x000fe20000000000 */
[----:B------:R-:W-:Y:S01]  /*6850*/  UIADD3.64 UR66, UPT, UPT, UR42, 0x104, URZ ;  /* 0x000001042a427897 */ /* 0x000fe2000fffe0ff */
[----:B------:R-:W-:Y:S01]  /*6860*/  UMOV UR17, 0x40004040 ;  /* 0x4000404000117882 */ /* 0x000fe20000000000 */
[----:B------:R-:W-:Y:S01]  /*6870*/  UMOV UR26, 0x0 ;  /* 0x00000000001a7882 */ /* 0x000fe20000000000 */
[----:B------:R-:W-:Y:S01]  /*6880*/  UMOV UR27, 0x4088010 ;  /* 0x04088010001b7882 */ /* 0x000fe20000000000 */
[----:B------:R-:W-:Y:S01]  /*6890*/  UMOV UR22, 0x0 ;  /* 0x0000000000167882 */ /* 0x000fe20000000000 */
[----:B------:R-:W-:Y:S01]  /*68a0*/  UMOV UR23, 0x4088010 ;  /* 0x0408801000177882 */ /* 0x000fe20000000000 */
[----:B------:R0:W-:Y:S01]  /*68b0*/  UTCHMMA gdesc[UR14], gdesc[UR16], tmem[UR9], tmem[UR28], idesc[UR29], !UPT ;  /* 0x00ff1c100e0075ea */ /* 0x0001e2000f800009 */
[----:B------:R-:W-:Y:S01]  /*68c0*/  UMOV UR32, 0x0 ;  /* 0x0000000000207882 */ /* 0x000fe20000000000 */
[----:B------:R-:W-:Y:S01]  /*68d0*/  UMOV UR33, 0x4088010 ;  /* 0x0408801000217882 */ /* 0x000fe20000000000 */
[----:B------:R0:W-:Y:S01]  /*68e0*/  UTCHMMA gdesc[UR34], gdesc[UR42], tmem[UR9], tmem[UR26], idesc[UR27], UPT ;  /* 0x00ff1a2a220075ea */ /* 0x0001e2000b800009 */
        /* <DEDUP_REMOVED lines=8> */
[----:B------:R-:W-:Y:S01]  /*6970*/  UMOV UR6, UR12 ;  /* 0x0000000c00067c82 */ /* 0x000fe20008000000 */
[----:B------:R-:W-:Y:S01]  /*6980*/  UMOV UR7, URZ ;  /* 0x000000ff00077c82 */ /* 0x000fe20008000000 */
[----:B------:R0:W-:Y:S01]  /*6990*/  UTCHMMA gdesc[UR52], gdesc[UR54], tmem[UR9], tmem[UR30], idesc[UR31], UPT ;  /* 0x00ff1e36340075ea */ /* 0x0001e2000b800009 */
[----:B------:R-:W-:Y:S01]  /*69a0*/  UMOV UR40, 0x0 ;  /* 0x0000000000287882 */ /* 0x000fe20000000000 */
[----:B------:R-:W-:Y:S01]  /*69b0*/  UMOV UR41, 0x4088010 ;  /* 0x0408801000297882 */ /* 0x000fe20000000000 */
[----:B------:R0:W-:Y:S01]  /*69c0*/  UTCHMMA gdesc[UR56], gdesc[UR58], tmem[UR9], tmem[UR38], idesc[UR39], UPT ;  /* 0x00ff263a380075ea */ /* 0x0001e2000b800009 */
[----:B------:R-:W-:Y:S01]  /*69d0*/  UMOV UR6, UR6 ;  /* 0x0000000600067c82 */ /* 0x000fe20008000000 */
[----:B------:R0:W-:Y:S01]  /*69e0*/  UTCHMMA gdesc[UR60], gdesc[UR62], tmem[UR9], tmem[UR36], idesc[UR37], UPT ;  /* 0x00ff243e3c0075ea */ /* 0x0001e2000b800009 */
[----:B------:R0:W-:Y:S01]  /*69f0*/  UTCHMMA gdesc[UR64], gdesc[UR66], tmem[UR9], tmem[UR40], idesc[UR41], UPT ;  /* 0x00ff2842400075ea */ /* 0x0001e2000b800009 */
[----:B------:R0:W-:Y:S01]  /*6a00*/  UTCBAR [UR6], URZ ;  /* 0x000000ff060073e9 */ /* 0x0001e200080000ff */
[----:B------:R-:W-:Y:S01]  /*6a10*/  NOP ;  /* 0x0000000000007918 */ /* 0x000fe20000000000 */
.L_x_6:
[----:B------:R-:W-:Y:S01]  /*6a20*/  SHF.R.S32.HI R4, RZ, 0x1f, R233 ;  /* 0x0000001fff047819 */ /* 0x000fe200000114e9 */
[----:B0-----:R-:W-:Y:S01]  /*6a30*/  USGXT.U32 UR14, UR13, 0xe ;  /* 0x0000000e0d0e789a */ /* 0x001fe20008000000 */
[----:B------:R-:W-:Y:S01]  /*6a40*/  IADD3 R106, P2, PT, R224, UR20, RZ ;  /* 0x00000014e06a7c10 */ /* 0x000fe2000ff5e0ff */
[----:B------:R-:W-:Y:S01]  /*6a50*/  USGXT.U32 UR16, UR18, 0xe ;  /* 0x0000000e1210789a */ /* 0x000fe20008000000 */
[----:B------:R-:W-:Y:S01]  /*6a60*/  LEA.HI R4, R4, R233, RZ, 0x7 ;  /* 0x000000e904047211 */ /* 0x000fe200078f38ff */
[----:B------:R-:W-:Y:S01]  /*6a70*/  UIADD3 UR22, UP1, UPT, UR14, 0x80, URZ ;  /* 0x000000800e167890 */ /* 0x000fe2000ff3e0ff */
[----:B------:R-:W-:Y:S01]  /*6a80*/  IADD3.X R107, PT, PT, R230, UR21, RZ, P2, !PT ;  /* 0x00000015e66b7c10 */ /* 0x000fe200097fe4ff */
[----:B------:R-:W-:Y:S01]  /*6a90*/  UIADD3 UR26, UP2, UPT, UR16, 0x2, URZ ;  /* 0x00000002101a7890 */ /* 0x000fe2000ff5e0ff */
[----:B------:R-:W-:Y:S01]  /*6aa0*/  SHF.R.S32.HI R4, RZ, 0x7, R4 ;  /* 0x00000007ff047819 */ /* 0x000fe20000011404 */
[----:B------:R-:W-:Y:S01]  /*6ab0*/  UIADD3.X UR23, UPT, UPT, UR4, 0x40004040, URZ, UP1, !UPT ;  /* 0x4000404004177890 */ /* 0x000fe20008ffe4ff */
[----:B------:R-:W-:Y:S01]  /*6ac0*/  IADD3 R114, P2, PT, R114, UR20, RZ ;  /* 0x0000001472727c10 */ /* 0x000fe2000ff5e0ff */
[----:B------:R-:W-:Y:S01]  /*6ad0*/  UIADD3.X UR27, UPT, UPT, UR5, 0x40004040, URZ, UP2, !UPT ;  /* 0x40004040051b7890 */ /* 0x000fe200097fe4ff */
[----:B------:R-:W-:Y:S01]  /*6ae0*/  VIMNMX R7, PT, PT, R4, 0x1, !PT ;  /* 0x0000000104077848 */ /* 0x000fe20007fe0100 */
[----:B------:R-:W-:Y:S01]  /*6af0*/  UMOV UR4, URZ ;  /* 0x000000ff00047c82 */ /* 0x000fe20008000000 */
[----:B------:R-:W-:Y:S01]  /*6b00*/  IADD3.X R115, PT, PT, R115, UR21, RZ, P2, !PT ;  /* 0x0000001573737c10 */ /* 0x000fe200097fe4ff */
[----:B------:R-:W-:Y:S01]  /*6b10*/  IMAD.SHL.U32 R4, R9, 0x80, RZ ;  /* 0x0000008009047824 */ /* 0x000fe200078e00ff */
[----:B------:R-:W-:Y:S01]  /*6b20*/  IADD3 R102, P4, PT, R222, UR20, RZ ;  /* 0x00000014de667c10 */ /* 0x000fe2000ff9e0ff */
[----:B------:R-:W-:Y:S01]  /*6b30*/  VIADD R7, R7, 0xffffffff ;  /* 0xffffffff07077836 */ /* 0x000fe20000000000 */
[----:B------:R-:W-:Y:S01]  /*6b40*/  IADD3 R104, P5, PT, R223, UR20, RZ ;  /* 0x00000014df687c10 */ /* 0x000fe2000ffbe0ff */
[----:B------:R-:W-:Y:S01]  /*6b50*/  IMAD.SHL.U32 R5, R8, 0x80, RZ ;  /* 0x0000008008057824 */ /* 0x000fe200078e00ff */
[----:B------:R-:W-:-:S02]  /*6b60*/  IADD3 R108, P3, PT, R226, UR20, RZ ;  /* 0x00000014e26c7c10 */ /* 0x000fc4000ff7e0ff */
[----:B------:R-:W-:Y:S02]  /*6b70*/  ISETP.NE.U32.AND P2, PT, R7, RZ, PT ;  /* 0x000000ff0700720c */ /* 0x000fe40003f45070 */
[----:B------:R-:W-:Y:S02]  /*6b80*/  IADD3.X R103, PT, PT, R228, UR21, RZ, P4, !PT ;  /* 0x00000015e4677c10 */ /* 0x000fe4000a7fe4ff */
[----:B------:R-:W-:Y:S02]  /*6b90*/  IADD3.X R105, PT, PT, R229, UR21, RZ, P5, !PT ;  /* 0x00000015e5697c10 */ /* 0x000fe4000affe4ff */
[----:B------:R-:W-:Y:S02]  /*6ba0*/  IADD3.X R109, PT, PT, R231, UR21, RZ, P3, !PT ;  /* 0x00000015e76d7c10 */ /* 0x000fe40009ffe4ff */
[----:B------:R-:W-:Y:S02]  /*6bb0*/  IADD3 R110, P4, PT, R113, UR20, RZ ;  /* 0x00000014716e7c10 */ /* 0x000fe4000ff9e0ff */
[----:B------:R-:W-:-:S02]  /*6bc0*/  IADD3 R112, P5, PT, R225, UR20, RZ ;  /* 0x00000014e1707c10 */ /* 0x000fc4000ffbe0ff */
[----:B------:R-:W-:Y:S02]  /*6bd0*/  IADD3 R116, P3, PT, R116, UR20, RZ ;  /* 0x0000001474747c10 */ /* 0x000fe4000ff7e0ff */
[----:B------:R-:W-:Y:S02]  /*6be0*/  IADD3.X R111, PT, PT, R232, UR21, RZ, P4, !PT ;  /* 0x00000015e86f7c10 */ /* 0x000fe4000a7fe4ff */
[----:B------:R-:W-:Y:S02]  /*6bf0*/  IADD3.X R113, PT, PT, R227, UR21, RZ, P5, !PT ;  /* 0x00000015e3717c10 */ /* 0x000fe4000affe4ff */
[----:B------:R-:W-:Y:S01]  /*6c00*/  IADD3.X R117, PT, PT, R117, UR21, RZ, P3, !PT ;  /* 0x0000001575757c10 */ /* 0x000fe20009ffe4ff */
[----:B------:R-:W-:Y:S06]  /*6c10*/  @!P2 BRA `(.L_x_7) ;  /* 0x00000030001ca947 */ /* 0x000fec0003800000 */
[----:B------:R-:W-:Y:S01]  /*6c20*/  VIADD R6, R6, 0xffffff80 ;  /* 0xffffff8006067836 */ /* 0x000fe20000000000 */
[----:B------:R-:W-:Y:S02]  /*6c30*/  UIADD3.64 UR20, UPT, UPT, UR22, 0x80, URZ ;  /* 0x0000008016147897 */ /* 0x000fe4000fffe0ff */
[----:B------:R-:W-:Y:S02]  /*6c40*/  UIADD3.64 UR28, UPT, UPT, UR26, 0x2, URZ ;  /* 0x000000021a1c7897 */ /* 0x000fe4000fffe0ff */
[----:B------:R-:W-:Y:S01]  /*6c50*/  R2UR UR13, R6 ;  /* 0x00000000060d72ca */ /* 0x000fe200000e0000 */
[----:B------:R-:W-:Y:S01]  /*6c60*/  IMAD.MOV.U32 R6, RZ, RZ, R7 ;  /* 0x000000ffff067224 */ /* 0x000fe200078e0007 */
        /* <DEDUP_REMOVED lines=8> */
[----:B------:R-:W-:-:S02]  /*6cf0*/  UIADD3.64 UR46, UPT, UPT, UR22, 0x300, URZ ;  /* 0x00000300162e7897 */ /* 0x000fc4000fffe0ff */
[----:B------:R-:W-:Y:S01]  /*6d00*/  UIADD3.64 UR48, UPT, UPT, UR26, 0x104, URZ ;  /* 0x000001041a307897 */ /* 0x000fe2000fffe0ff */
[----:B------:R-:W-:Y:S01]  /*6d10*/  UMOV UR8, 0x1 ;  /* 0x0000000100087882 */ /* 0x000fe20000000000 */
[----:B------:R-:W-:-:S10]  /*6d20*/  UMOV UR5, URZ ;  /* 0x000000ff00057c82 */ /* 0x000fd40008000000 */
.L_x_10:
[----:B------:R-:W-:Y:S01]  /*6d30*/  USHF.L.U32 UR4, UR4, 0x1f, URZ ;  /* 0x0000001f04047899 */ /* 0x000fe200080006ff */
[----:B-1----:R-:W0:Y:S01]  /*6d40*/  S2R R8, SR_TID.X ;  /* 0x0000000000087919 */ /* 0x002e220000002100 */
[----:B------:R-:W-:-:S04]  /*6d50*/  IMAD.WIDE R214, R5, 0x2, R214 ;  /* 0x0000000205d67825 */ /* 0x000fc800078e02d6 */
[----:B------:R-:W-:-:S04]  /*6d60*/  IMAD.U32 R7, RZ, RZ, UR4 ;  /* 0x00000004ff077e24 */ /* 0x000fc8000f8e00ff */
[----:B------:R-:W1:Y:S01]  /*6d70*/  SYNCS.PHASECHK.TRANS64.TRYWAIT P2, [UR12], R7 ;  /* 0x00000007ff0075a7 */ /* 0x000e62000804110c */
[----:B0-----:R-:W-:-:S04]  /*6d80*/  SHF.R.U32.HI R8, RZ, 0x6, R8 ;  /* 0x00000006ff087819 */ /* 0x001fc80000011608 */
[----:B------:R-:W-:-:S04]  /*6d90*/  SGXT.U32 R8, R8, 0x1 ;  /* 0x000000010808781a */ /* 0x000fc80000000000 */
[----:B------:R-:W-:Y:S01]  /*6da0*/  ISETP.GE.AND P5, PT, R8, UR13, PT ;  /* 0x0000000d08007c0c */ /* 0x000fe2000bfa6270 */
[----:B-1----:R-:W-:-:S12]  /*6db0*/  @!P2 BRA `(.L_x_8) ;  /* 0x0000003800c4a947 */ /* 0x002fd80003800000 */
.L_x_16:
[----:B------:R-:W-:Y:S01]  /*6dc0*/  STL [R1+0x54], R251 ;  /* 0x000054fb01007387 */ /* 0x000fe20000100800 */
[----:B------:R-:W-:Y:S01]  /*6dd0*/  PRMT R243, RZ, 0x7610, R243 ;  /* 0x00007610fff37816 */ /* 0x000fe200000000f3 */
[C---:B------:R-:W-:Y:S01]  /*6de0*/  IMAD.WIDE R30, R5.reuse, 0x2, R30 ;  /* 0x00000002051e7825 */ /* 0x040fe200078e021e */
[----:B------:R-:W-:Y:S01]  /*6df0*/  PRMT R227, RZ, 0x7610, R227 ;  /* 0x00007610ffe37816 */ /* 0x000fe200000000e3 */
[----:B------:R0:W-:Y:S01]  /*6e00*/  STL [R1+0x50], R252 ;  /* 0x000050fc01007387 */ /* 0x0001e20000100800 */
[----:B------:R-:W-:Y:S01]  /*6e10*/  PRMT R240, RZ, 0x7610, R240 ;  /* 0x00007610fff07816 */ /* 0x000fe200000000f0 */
[C---:B------:R-:W-:Y:S02]  /*6e20*/  IMAD.WIDE R32, R5.reuse, 0x2, R32 ;  /* 0x0000000205207825 */ /* 0x040fe400078e0220 */
[----:B------:R-:W2:Y:S01]  /*6e30*/  @!P5 LDG.E.U16 R243, desc[UR24][R30.64] ;  /* 0x000000181ef3d981 */ /* 0x000ea2000c1e1500 */
[----:B------:R-:W-:Y:S01]  /*6e40*/  PRMT R226, RZ, 0x7610, R226 ;  /* 0x00007610ffe27816 */ /* 0x000fe200000000e2 */
[----:B------:R-:W-:-:S04]  /*6e50*/  IMAD.WIDE R104, R5, 0x2, R104 ;  /* 0x0000000205687825 */ /* 0x000fc800078e0268 */
[C---:B------:R-:W-:Y:S01]  /*6e60*/  IMAD.WIDE R102, R5.reuse, 0x2, R102 ;  /* 0x0000000205667825 */ /* 0x040fe200078e0266 */
[----:B0-----:R-:W0:Y:S01]  /*6e70*/  S2R R252, SR_TID.X ;  /* 0x0000000000fc7919 */ /* 0x001e220000002100 */
[----:B------:R-:W-:Y:S02]  /*6e80*/  PRMT R236, RZ, 0x7610, R236 ;  /* 0x00007610ffec7816 */ /* 0x000fe400000000ec */
[C---:B------:R-:W-:Y:S01]  /*6e90*/  IMAD.WIDE R110, R5.reuse, 0x2, R110 ;  /* 0x00000002056e7825 */ /* 0x040fe200078e026e */
[----:B------:R-:W-:Y:S01]  /*6ea0*/  PRMT R225, RZ, 0x7610, R225 ;  /* 0x00007610ffe17816 */ /* 0x000fe200000000e1 */
[----:B------:R-:W-:Y:S02]  /*6eb0*/  STL [R1+0x10], R3 ;  /* 0x0000100301007387 */ /* 0x000fe40000100800 */
[C---:B------:R-:W-:Y:S01]  /*6ec0*/  IMAD.WIDE R112, R5.reuse, 0x2, R112 ;  /* 0x0000000205707825 */ /* 0x040fe200078e0270 */
[----:B------:R-:W-:Y:S01]  /*6ed0*/  PRMT R244, RZ, 0x7610, R244 ;  /* 0x00007610fff47816 */ /* 0x000fe200000000f4 */
[----:B------:R-:W-:Y:S02]  /*6ee0*/  STL [R1+0xc], R6 ;  /* 0x00000c0601007387 */ /* 0x000fe40000100800 */
[C---:B------:R-:W-:Y:S01]  /*6ef0*/  IMAD.WIDE R118, R5.reuse, 0x2, R118 ;  /* 0x0000000205767825 */ /* 0x040fe200078e0276 */
[----:B------:R-:W-:Y:S01]  /*6f00*/  PRMT R237, RZ, 0x7610, R237 ;  /* 0x00007610ffed7816 */ /* 0x000fe200000000ed */
[----:B------:R-:W-:Y:S02]  /*6f10*/  STL [R1+0x8], R0 ;  /* 0x0000080001007387 */ /* 0x000fe40000100800 */
[----:B------:R-:W-:-:S04]  /*6f20*/  IMAD.WIDE R120, R5, 0x2, R120 ;  /* 0x0000000205787825 */ /* 0x000fc800078e0278 */
[----:B------:R-:W-:-:S04]  /*6f30*/  IMAD.WIDE R126, R5, 0x2, R126 ;  /* 0x00000002057e7825 */ /* 0x000fc800078e027e */
[----:B------:R-:W-:-:S04]  /*6f40*/  IMAD.WIDE R134, R5, 0x2, R134 ;  /* 0x0000000205867825 */ /* 0x000fc800078e0286 */
[----:B------:R-:W-:-:S04]  /*6f50*/  IMAD.WIDE R142, R5, 0x2, R142 ;  /* 0x00000002058e7825 */ /* 0x000fc800078e028e */
[C---:B------:R-:W-:Y:S01]  /*6f60*/  IMAD.WIDE R128, R5.reuse, 0x2, R128 ;  /* 0x0000000205807825 */ /* 0x040fe200078e0280 */
[--C-:B0-----:R-:W-:Y:S02]  /*6f70*/  SHF.R.U32.HI R251, RZ, 0x6, R252.reuse ;  /* 0x00000006fffb7819 */ /* 0x101fe400000116fc */
[----:B------:R-:W-:Y:S01]  /*6f80*/  SHF.R.U32.HI R252, RZ, 0x6, R252 ;  /* 0x00000006fffc7819 */ /* 0x000fe200000116fc */
[----:B------:R-:W-:Y:S01]  /*6f90*/  IMAD.WIDE R150, R5, 0x2, R150 ;  /* 0x0000000205967825 */ /* 0x000fe200078e0296 */
[----:B------:R-:W-:Y:S02]  /*6fa0*/  SGXT.U32 R251, R251, 0x1 ;  /* 0x00000001fbfb781a */ /* 0x000fe40000000000 */
[----:B------:R-:W-:Y:S01]  /*6fb0*/  SGXT.U32 R252, R252, 0x1 ;  /* 0x00000001fcfc781a */ /* 0x000fe20000000000 */
[----:B------:R-:W-:Y:S01]  /*6fc0*/  IMAD.WIDE R166, R5, 0x2, R166 ;  /* 0x0000000205a67825 */ /* 0x000fe200078e02a6 */
[----:B------:R-:W-:Y:S02]  /*6fd0*/  LOP3.LUT R251, R251, 0x2, RZ, 0xfc, !PT ;  /* 0x00000002fbfb7812 */ /* 0x000fe400078efcff */
[----:B------:R-:W-:Y:S01]  /*6fe0*/  LOP3.LUT R252, R252, 0x8, RZ, 0xfc, !PT ;  /* 0x00000008fcfc7812 */ /* 0x000fe200078efcff */
[----:B------:R-:W-:Y:S01]  /*6ff0*/  IMAD.WIDE R174, R5, 0x2, R174 ;  /* 0x0000000205ae7825 */ /* 0x000fe200078e02ae */
[----:B------:R-:W-:-:S02]  /*7000*/  ISETP.GE.AND P3, PT, R251, UR13, PT ;  /* 0x0000000dfb007c0c */ /* 0x000fc4000bf66270 */
[----:B------:R-:W0:Y:S01]  /*7010*/  S2R R251, SR_TID.X ;  /* 0x0000000000fb7919 */ /* 0x000e220000002100 */
[----:B------:R-:W-:Y:S01]  /*7020*/  ISETP.GE.AND P2, PT, R252, UR13, PT ;  /* 0x0000000dfc007c0c */ /* 0x000fe2000bf46270 */
[----:B------:R-:W-:-:S04]  /*7030*/  IMAD.WIDE R182, R5, 0x2, R182 ;  /* 0x0000000205b67825 */ /* 0x000fc800078e02b6 */
[----:B------:R-:W-:-:S04]  /*7040*/  IMAD.WIDE R190, R5, 0x2, R190 ;  /* 0x0000000205be7825 */ /* 0x000fc800078e02be */
[C---:B------:R-:W-:Y:S01]  /*7050*/  IMAD.WIDE R158, R5.reuse, 0x2, R158 ;  /* 0x00000002059e7825 */ /* 0x040fe200078e029e */
[----:B------:R-:W3:Y:S03]  /*7060*/  @!P3 LDG.E.U16 R227, desc[UR24][R32.64] ;  /* 0x0000001820e3b981 */ /* 0x000ee6000c1e1500 */
[C---:B------:R-:W-:Y:S01]  /*7070*/  IMAD.WIDE R198, R5.reuse, 0x2, R198 ;  /* 0x0000000205c67825 */ /* 0x040fe200078e02c6 */
[----:B------:R-:W4:Y:S03]  /*7080*/  @!P2 LDG.E.U16 R240, desc[UR24][R102.64] ;  /* 0x0000001866f0a981 */ /* 0x000f26000c1e1500 */
[----:B------:R-:W-:-:S04]  /*7090*/  IMAD.WIDE R206, R5, 0x2, R206 ;  /* 0x0000000205ce7825 */ /* 0x000fc800078e02ce */
[----:B------:R-:W-:Y:S01]  /*70a0*/  IMAD.WIDE R160, R5, 0x2, R160 ;  /* 0x0000000205a07825 */ /* 0x000fe200078e02a0 */
[--C-:B0-----:R-:W-:Y:S02]  /*70b0*/  SHF.R.U32.HI R252, RZ, 0x6, R251.reuse ;  /* 0x00000006fffc7819 */ /* 0x101fe400000116fb */
[----:B------:R-:W-:Y:S02]  /*70c0*/  SHF.R.U32.HI R251, RZ, 0x6, R251 ;  /* 0x00000006fffb7819 */ /* 0x000fe400000116fb */
[----:B------:R-:W-:Y:S02]  /*70d0*/  SGXT.U32 R252, R252, 0x1 ;  /* 0x00000001fcfc781a */ /* 0x000fe40000000000 */
[----:B------:R-:W-:Y:S02]  /*70e0*/  SGXT.U32 R251, R251, 0x1 ;  /* 0x00000001fbfb781a */ /* 0x000fe40000000000 */
[----:B------:R-:W-:Y:S02]  /*70f0*/  LOP3.LUT R252, R252, 0xa, RZ, 0xfc, !PT ;  /* 0x0000000afcfc7812 */ /* 0x000fe400078efcff */
[----:B------:R-:W-:-:S02]  /*7100*/  LOP3.LUT R251, R251, 0x10, RZ, 0xfc, !PT ;  /* 0x00000010fbfb7812 */ /* 0x000fc400078efcff */
[----:B------:R-:W-:Y:S02]  /*7110*/  ISETP.GE.AND P4, PT, R252, UR13, PT ;  /* 0x0000000dfc007c0c */ /* 0x000fe4000bf86270 */
[----:B------:R-:W-:Y:S02]  /*7120*/  ISETP.GE.AND P6, PT, R251, UR13, PT ;  /* 0x0000000dfb007c0c */ /* 0x000fe4000bfc6270 */
[----:B------:R-:W0:Y:S09]  /*7130*/  S2R R251, SR_TID.X ;  /* 0x0000000000fb7919 */ /* 0x000e320000002100 */
[----:B------:R-:W2:Y:S04]  /*7140*/  @!P4 LDG.E.U16 R226, desc[UR24][R104.64] ;  /* 0x0000001868e2c981 */ /* 0x000ea8000c1e1500 */
[----:B------:R-:W2:Y:S01]  /*7150*/  @!P6 LDG.E.U16 R236, desc[UR24][R110.64] ;  /* 0x000000186eece981 */ /* 0x000ea2000c1e1500 */
[----:B0-----:R-:W-:-:S04]  /*7160*/  SHF.R.U32.HI R252, RZ, 0x6, R251 ;  /* 0x00000006fffc7819 */ /* 0x001fc800000116fb */
[----:B------:R-:W-:-:S04]  /*7170*/  SGXT.U32 R252, R252, 0x1 ;  /* 0x00000001fcfc781a */ /* 0x000fc80000000000 */
[----:B------:R-:W-:-:S04]  /*7180*/  LOP3.LUT R252, R252, 0x12, RZ, 0xfc, !PT ;  /* 0x00000012fcfc7812 */ /* 0x000fc800078efcff */
[----:B------:R-:W-:Y:S02]  /*7190*/  ISETP.GE.AND P5, PT, R252, UR13, PT ;  /* 0x0000000dfc007c0c */ /* 0x000fe4000bfa6270 */
[----:B------:R-:W-:-:S04]  /*71a0*/  SHF.R.U32.HI R252, RZ, 0x6, R251 ;  /* 0x00000006fffc7819 */ /* 0x000fc800000116fb */
[----:B------:R-:W-:-:S04]  /*71b0*/  SGXT.U32 R252, R252, 0x1 ;  /* 0x00000001fcfc781a */ /* 0x000fc80000000000 */
[----:B------:R-:W-:-:S03]  /*71c0*/  LOP3.LUT R252, R252, 0x18, RZ, 0xfc, !PT ;  /* 0x00000018fcfc7812 */ /* 0x000fc600078efcff */
[----:B------:R-:W2:Y:S01]  /*71d0*/  @!P5 LDG.E.U16 R225, desc[UR24][R112.64] ;  /* 0x0000001870e1d981 */ /* 0x000ea2000c1e1500 */
[----:B------:R-:W-:Y:S02]  /*71e0*/  ISETP.GE.AND P3, PT, R252, UR13, PT ;  /* 0x0000000dfc007c0c */ /* 0x000fe4000bf66270 */
[--C-:B------:R-:W-:Y:S02]  /*71f0*/  SHF.R.U32.HI R252, RZ, 0x6, R251.reuse ;  /* 0x00000006fffc7819 */ /* 0x100fe400000116fb */
[----:B------:R-:W-:-:S04]  /*7200*/  SHF.R.U32.HI R251, RZ, 0x6, R251 ;  /* 0x00000006fffb7819 */ /* 0x000fc800000116fb */
[----:B------:R-:W-:-:S04]  /*7210*/  SGXT.U32 R251, R251, 0x1 ;  /* 0x00000001fbfb781a */ /* 0x000fc80000000000 */
[----:B------:R-:W-:Y:S01]  /*7220*/  LOP3.LUT R251, R251, 0x20, RZ, 0xfc, !PT ;  /* 0x00000020fbfb7812 */ /* 0x000fe200078efcff */
[----:B------:R-:W2:Y:S03]  /*7230*/  @!P3 LDG.E.U16 R244, desc[UR24][R118.64] ;  /* 0x0000001876f4b981 */ /* 0x000ea6000c1e1500 */
[----:B------:R-:W-:Y:S02]  /*7240*/  ISETP.GE.AND P4, PT, R251, UR13, PT ;  /* 0x0000000dfb007c0c */ /* 0x000fe4000bf86270 */
[----:B------:R-:W0:Y:S01]  /*7250*/  S2R R251, SR_TID.X ;  /* 0x0000000000fb7919 */ /* 0x000e220000002100 */
[----:B------:R-:W-:-:S04]  /*7260*/  SGXT.U32 R252, R252, 0x1 ;  /* 0x00000001fcfc781a */ /* 0x000fc80000000000 */
[----:B------:R-:W-:-:S04]  /*7270*/  LOP3.LUT R252, R252, 0x1a, RZ, 0xfc, !PT ;  /* 0x0000001afcfc7812 */ /* 0x000fc800078efcff */
[----:B------:R-:W-:Y:S02]  /*7280*/  ISETP.GE.AND P2, PT, R252, UR13, PT ;  /* 0x0000000dfc007c0c */ /* 0x000fe4000bf46270 */
[----:B------:R-:W-:-:S06]  /*7290*/  PRMT R233, RZ, 0x7610, R233 ;  /* 0x00007610ffe97816 */ /* 0x000fcc00000000e9 */
[----:B------:R-:W2:Y:S05]  /*72a0*/  @!P4 LDG.E.U16 R233, desc[UR24][R126.64] ;  /* 0x000000187ee9c981 */ /* 0x000eaa000c1e1500 */
[----:B------:R1:W2:Y:S01]  /*72b0*/  @!P2 LDG.E.U16 R237, desc[UR24][R120.64] ;  /* 0x0000001878eda981 */ /* 0x0002a2000c1e1500 */
[----:B0-----:R-:W-:-:S04]  /*72c0*/  SHF.R.U32.HI R252, RZ, 0x6, R251 ;  /* 0x00000006fffc7819 */ /* 0x001fc800000116fb */
[----:B------:R-:W-:-:S04]  /*72d0*/  SGXT.U32 R252, R252, 0x1 ;  /* 0x00000001fcfc781a */ /* 0x000fc80000000000 */
[----:B------:R-:W-:-:S04]  /*72e0*/  LOP3.LUT R252, R252, 0x22, RZ, 0xfc, !PT ;  /* 0x00000022fcfc7812 */ /* 0x000fc800078efcff */
[----:B------:R-:W-:Y:S02]  /*72f0*/  ISETP.GE.AND P6, PT, R252, UR13, PT ;  /* 0x0000000dfc007c0c */ /* 0x000fe4000bfc6270 */
[----:B------:R-:W-:-:S04]  /*7300*/  SHF.R.U32.HI R252, RZ, 0x6, R251 ;  /* 0x00000006fffc7819 */ /* 0x000fc800000116fb */
        /* <DEDUP_REMOVED lines=15> */
[----:B------:R-:W-:Y:S01]  /*7400*/  SHF.R.U32.HI R252, RZ, 0x6, R251 ;  /* 0x00000006fffc7819 */ /* 0x000fe200000116fb */
[----:B------:R-:W-:Y:S01]  /*7410*/  STL [R1+0x18], R30 ;  /* 0x0000181e01007387 */ /* 0x000fe20000100800 */
[----:B------:R-:W-:Y:S02]  /*7420*/  PRMT R235, RZ, 0x7610, R235 ;  /* 0x00007610ffeb7816 */ /* 0x000fe400000000eb */
[----:B------:R-:W-:Y:S01]  /*7430*/  SGXT.U32 R252, R252, 0x1 ;  /* 0x00000001fcfc781a */ /* 0x000fe20000000000 */
[----:B------:R-:W-:Y:S03]  /*7440*/  STL [R1+0x14], R31 ;  /* 0x0000141f01007387 */ /* 0x000fe60000100800 */
[----:B------:R-:W-:Y:S01]  /*7450*/  LOP3.LUT R252, R252, 0x50, RZ, 0xfc, !PT ;  /* 0x00000050fcfc7812 */ /* 0x000fe200078efcff */
[----:B------:R-:W-:Y:S04]  /*7460*/  STL [R1+0x20], R32 ;  /* 0x0000202001007387 */ /* 0x000fe80000100800 */
[----:B------:R-:W-:Y:S04]  /*7470*/  STL [R1+0x1c], R33 ;  /* 0x00001c2101007387 */ /* 0x000fe80000100800 */
[----:B------:R-:W-:Y:S04]  /*7480*/  STL [R1+0x28], R102 ;  /* 0x0000286601007387 */ /* 0x000fe80000100800 */
[----:B------:R-:W-:Y:S04]  /*7490*/  STL [R1+0x24], R103 ;  /* 0x0000246701007387 */ /* 0x000fe80000100800 */
[----:B------:R-:W-:Y:S04]  /*74a0*/  STL [R1+0x30], R104 ;  /* 0x0000306801007387 */ /* 0x000fe80000100800 */
[----:B------:R-:W2:Y:S01]  /*74b0*/  @!P5 LDG.E.U16 R235, desc[UR24][R134.64] ;  /* 0x0000001886ebd981 */ /* 0x000ea2000c1e1500 */
[----:B------:R-:W-:-:S02]  /*74c0*/  ISETP.GE.AND P5, PT, R252, UR13, PT ;  /* 0x0000000dfc007c0c */ /* 0x000fc4000bfa6270 */
[----:B------:R-:W-:Y:S01]  /*74d0*/  SHF.R.U32.HI R252, RZ, 0x6, R251 ;  /* 0x00000006fffc7819 */ /* 0x000fe200000116fb */
[----:B------:R-:W-:Y:S04]  /*74e0*/  STL [R1+0x2c], R105 ;  /* 0x00002c6901007387 */ /* 0x000fe80000100800 */
[----:B------:R-:W-:Y:S01]  /*74f0*/  STL [R1+0x38], R110 ;  /* 0x0000386e01007387 */ /* 0x000fe20000100800 */
[----:B------:R-:W-:-:S03]  /*7500*/  SGXT.U32 R252, R252, 0x1 ;  /* 0x00000001fcfc781a */ /* 0x000fc60000000000 */
[----:B------:R-:W-:Y:S04]  /*7510*/  STL [R1+0x34], R111 ;  /* 0x0000346f01007387 */ /* 0x000fe80000100800 */
[----:B------:R-:W-:Y:S01]  /*7520*/  STL [R1+0x40], R112 ;  /* 0x0000407001007387 */ /* 0x000fe20000100800 */
[----:B------:R-:W-:-:S03]  /*7530*/  PRMT R232, RZ, 0x7610, R232 ;  /* 0x00007610ffe87816 */ /* 0x000fc600000000e8 */
[----:B------:R-:W-:Y:S04]  /*7540*/  STL [R1+0x3c], R113 ;  /* 0x00003c7101007387 */ /* 0x000fe80000100800 */
[----:B------:R-:W-:Y:S01]  /*7550*/  STL [R1+0x48], R118 ;  /* 0x0000487601007387 */ /* 0x000fe20000100800 */
[----:B------:R-:W-:-:S03]  /*7560*/  LOP3.LUT R252, R252, 0x58, RZ, 0xfc, !PT ;  /* 0x00000058fcfc7812 */ /* 0x000fc600078efcff */
[----:B------:R-:W-:Y:S04]  /*7570*/  STL [R1+0x44], R119 ;  /* 0x0000447701007387 */ /* 0x000fe80000100800 */
[----:B------:R1:W-:Y:S01]  /*7580*/  STL [R1+0x4c], R121 ;  /* 0x00004c7901007387 */ /* 0x0003e20000100800 */
[----:B------:R-:W-:-:S03]  /*7590*/  PRMT R224, RZ, 0x7610, R224 ;  /* 0x00007610ffe07816 */ /* 0x000fc600000000e0 */
[----:B------:R-:W2:Y:S01]  /*75a0*/  @!P3 LDG.E.U16 R232, desc[UR24][R142.64] ;  /* 0x000000188ee8b981 */ /* 0x000ea2000c1e1500 */
[----:B-1----:R-:W-:-:S03]  /*75b0*/  SHF.R.U32.HI R121, RZ, 0x6, R251 ;  /* 0x00000006ff797819 */ /* 0x002fc600000116fb */
[----:B------:R-:W2:Y:S01]  /*75c0*/  @!P6 LDG.E.U16 R224, desc[UR24][R128.64] ;  /* 0x0000001880e0e981 */ /* 0x000ea2000c1e1500 */
[----:B------:R-:W-:Y:S02]  /*75d0*/  ISETP.GE.AND P3, PT, R252, UR13, PT ;  /* 0x0000000dfc007c0c */ /* 0x000fe4000bf66270 */
[----:B------:R-:W-:Y:S01]  /*75e0*/  SGXT.U32 R121, R121, 0x1 ;  /* 0x000000017979781a */ /* 0x000fe20000000000 */
[----:B------:R-:W0:Y:S03]  /*75f0*/  S2R R252, SR_TID.X ;  /* 0x0000000000fc7919 */ /* 0x000e260000002100 */
[----:B------:R-:W-:-:S04]  /*7600*/  LOP3.LUT R121, R121, 0x48, RZ, 0xfc, !PT ;  /* 0x0000004879797812 */ /* 0x000fc800078efcff */
[----:B------:R-:W-:Y:S02]  /*7610*/  ISETP.GE.AND P6, PT, R121, UR13, PT ;  /* 0x0000000d79007c0c */ /* 0x000fe4000bfc6270 */
[----:B------:R-:W-:Y:S02]  /*7620*/  SHF.R.U32.HI R121, RZ, 0x6, R251 ;  /* 0x00000006ff797819 */ /* 0x000fe400000116fb */
[----:B------:R-:W-:Y:S02]  /*7630*/  PRMT R239, RZ, 0x7610, R239 ;  /* 0x00007610ffef7816 */ /* 0x000fe400000000ef */
[----:B------:R-:W-:-:S04]  /*7640*/  SGXT.U32 R121, R121, 0x1 ;  /* 0x000000017979781a */ /* 0x000fc80000000000 */
[----:B------:R-:W-:Y:S01]  /*7650*/  LOP3.LUT R121, R121, 0x60, RZ, 0xfc, !PT ;  /* 0x0000006079797812 */ /* 0x000fe200078efcff */
[----:B------:R-:W2:Y:S03]  /*7660*/  @!P2 LDG.E.U16 R239, desc[UR24][R150.64] ;  /* 0x0000001896efa981 */ /* 0x000ea6000c1e1500 */
[----:B------:R-:W-:Y:S02]  /*7670*/  ISETP.GE.AND P2, PT, R121, UR13, PT ;  /* 0x0000000d79007c0c */ /* 0x000fe4000bf46270 */
[----:B------:R-:W-:Y:S02]  /*7680*/  SHF.R.U32.HI R121, RZ, 0x6, R251 ;  /* 0x00000006ff797819 */ /* 0x000fe400000116fb */
[----:B------:R-:W-:Y:S02]  /*7690*/  PRMT R245, RZ, 0x7610, R245 ;  /* 0x00007610fff57816 */ /* 0x000fe400000000f5 */
[----:B------:R-:W-:-:S04]  /*76a0*/  SGXT.U32 R121, R121, 0x1 ;  /* 0x000000017979781a */ /* 0x000fc80000000000 */
[----:B------:R-:W-:Y:S01]  /*76b0*/  LOP3.LUT R121, R121, 0x70, RZ, 0xfc, !PT ;  /* 0x0000007079797812 */ /* 0x000fe200078efcff */
[----:B------:R-:W2:Y:S03]  /*76c0*/  @!P6 LDG.E.U16 R245, desc[UR24][R166.64] ;  /* 0x00000018a6f5e981 */ /* 0x000ea6000c1e1500 */
[----:B------:R-:W-:Y:S02]  /*76d0*/  ISETP.GE.AND P6, PT, R121, UR13, PT ;  /* 0x0000000d79007c0c */ /* 0x000fe4000bfc6270 */
[----:B0-----:R-:W-:Y:S02]  /*76e0*/  SHF.R.U32.HI R121, RZ, 0x6, R252 ;  /* 0x00000006ff797819 */ /* 0x001fe400000116fc */
        /* <DEDUP_REMOVED lines=11> */
[----:B------:R-:W0:Y:S01]  /*77a0*/  S2R R121, SR_TID.X ;  /* 0x0000000000797919 */ /* 0x000e220000002100 */
[----:B------:R-:W-:Y:S02]  /*77b0*/  SHF.R.U32.HI R251, RZ, 0x6, R251 ;  /* 0x00000006fffb7819 */ /* 0x000fe400000116fb */
[----:B------:R-:W-:Y:S02]  /*77c0*/  SHF.R.U32.HI R252, RZ, 0x6, R252 ;  /* 0x00000006fffc7819 */ /* 0x000fe400000116fc */
[----:B------:R-:W-:-:S02]  /*77d0*/  SGXT.U32 R251, R251, 0x1 ;  /* 0x00000001fbfb781a */ /* 0x000fc40000000000 */
[----:B------:R-:W-:Y:S02]  /*77e0*/  SGXT.U32 R252, R252, 0x1 ;  /* 0x00000001fcfc781a */ /* 0x000fe40000000000 */
[----:B------:R-:W-:Y:S02]  /*77f0*/  PRMT R231, RZ, 0x7610, R231 ;  /* 0x00007610ffe77816 */ /* 0x000fe400000000e7 */
[----:B------:R-:W-:Y:S02]  /*7800*/  PRMT R229, RZ, 0x7610, R229 ;  /* 0x00007610ffe57816 */ /* 0x000fe400000000e5 */
[----:B------:R-:W-:Y:S02]  /*7810*/  LOP3.LUT R251, R251, 0x68, RZ, 0xfc, !PT ;  /* 0x00000068fbfb7812 */ /* 0x000fe400078efcff */
[----:B------:R-:W-:Y:S01]  /*7820*/  LOP3.LUT R252, R252, 0x32, RZ, 0xfc, !PT ;  /* 0x00000032fcfc7812 */ /* 0x000fe200078efcff */
[----:B------:R-:W2:Y:S01]  /*7830*/  @!P4 LDG.E.U16 R231, desc[UR24][R158.64] ;  /* 0x000000189ee7c981 */ /* 0x000ea2000c1e1500 */
[----:B------:R-:W-:-:S03]  /*7840*/  ISETP.GE.AND P4, PT, R251, UR13, PT ;  /* 0x0000000dfb007c0c */ /* 0x000fc6000bf86270 */
[----:B------:R-:W2:Y:S01]  /*7850*/  @!P2 LDG.E.U16 R229, desc[UR24][R190.64] ;  /* 0x00000018bee5a981 */ /* 0x000ea2000c1e1500 */
[----:B------:R-:W-:Y:S02]  /*7860*/  ISETP.GE.AND P2, PT, R252, UR13, PT ;  /* 0x0000000dfc007c0c */ /* 0x000fe4000bf46270 */
[----:B------:R-:W-:Y:S02]  /*7870*/  PRMT R238, RZ, 0x7610, R238 ;  /* 0x00007610ffee7816 */ /* 0x000fe400000000ee */
[----:B------:R-:W-:Y:S01]  /*7880*/  PRMT R228, RZ, 0x7610, R228 ;  /* 0x00007610ffe47816 */ /* 0x000fe200000000e4 */
[----:B------:R-:W-:Y:S01]  /*7890*/  IMAD.WIDE R152, R5, 0x2, R152 ;  /* 0x0000000205987825 */ /* 0x000fe200078e0298 */
[----:B------:R-:W-:Y:S01]  /*78a0*/  PRMT R241, RZ, 0x7610, R241 ;  /* 0x00007610fff17816 */ /* 0x000fe200000000f1 */
[----:B------:R-:W2:Y:S01]  /*78b0*/  LDL.LU R251, [R1+0x54] ;  /* 0x0000540001fb7983 */ /* 0x000ea20000300800 */
[----:B0-----:R-:W-:-:S03]  /*78c0*/  SHF.R.U32.HI R252, RZ, 0x6, R121 ;  /* 0x00000006fffc7819 */ /* 0x001fc60000011679 */
[----:B------:R-:W2:Y:S01]  /*78d0*/  @!P4 LDG.E.U16 R238, desc[UR24][R198.64] ;  /* 0x00000018c6eec981 */ /* 0x000ea2000c1e1500 */
[----:B------:R-:W-:-:S03]  /*78e0*/  SGXT.U32 R252, R252, 0x1 ;  /* 0x00000001fcfc781a */ /* 0x000fc60000000000 */
[----:B------:R-:W2:Y:S01]  /*78f0*/  @!P6 LDG.E.U16 R228, desc[UR24][R206.64] ;  /* 0x00000018cee4e981 */ /* 0x000ea2000c1e1500 */
[----:B------:R-:W-:-:S04]  /*7900*/  LOP3.LUT R252, R252, 0x3a, RZ, 0xfc, !PT ;  /* 0x0000003afcfc7812 */ /* 0x000fc800078efcff */
[----:B------:R-:W-:Y:S02]  /*7910*/  ISETP.GE.AND P4, PT, R252, UR13, PT ;  /* 0x0000000dfc007c0c */ /* 0x000fe4000bf86270 */
[----:B------:R-:W0:Y:S01]  /*7920*/  S2R R252, SR_TID.X ;  /* 0x0000000000fc7919 */ /* 0x000e220000002100 */
[----:B------:R-:W-:-:S04]  /*7930*/  SHF.R.U32.HI R121, RZ, 0x6, R121 ;  /* 0x00000006ff797819 */ /* 0x000fc80000011679 */
[----:B------:R-:W-:-:S04]  /*7940*/  SGXT.U32 R121, R121, 0x1 ;  /* 0x000000017979781a */ /* 0x000fc80000000000 */
[----:B------:R-:W-:Y:S02]  /*7950*/  LOP3.LUT R121, R121, 0x42, RZ, 0xfc, !PT ;  /* 0x0000004279797812 */ /* 0x000fe400078efcff */
[----:B------:R-:W2:Y:S02]  /*7960*/  @!P4 LDG.E.U16 R241, desc[UR24][R152.64] ;  /* 0x0000001898f1c981 */ /* 0x000ea4000c1e1500 */
[----:B------:R-:W-:Y:S02]  /*7970*/  ISETP.GE.AND P6, PT, R121, UR13, PT ;  /* 0x0000000d79007c0c */ /* 0x000fe4000bfc6270 */
[----:B0-----:R-:W-:-:S04]  /*7980*/  SHF.R.U32.HI R121, RZ, 0x6, R252 ;  /* 0x00000006ff797819 */ /* 0x001fc800000116fc */
[----:B------:R-:W-:-:S04]  /*7990*/  SGXT.U32 R121, R121, 0x1 ;  /* 0x000000017979781a */ /* 0x000fc80000000000 */
        /* <DEDUP_REMOVED lines=8> */
[----:B------:R-:W-:Y:S01]  /*7a20*/  SHF.R.U32.HI R121, RZ, 0x6, R252 ;  /* 0x00000006ff797819 */ /* 0x000fe200000116fc */
[----:B------:R-:W-:Y:S01]  /*7a30*/  IMAD.WIDE R136, R5, 0x2, R136 ;  /* 0x0000000205887825 */ /* 0x000fe200078e0288 */
        /* <DEDUP_REMOVED lines=173> */
[--C-:B------:R-:W-:Y:S02]  /*8510*/  SHF.R.U32.HI R121, RZ, 0x6, R252.reuse ;  /* 0x00000006ff797819 */ /* 0x100fe400000116fc */
[----:B------:R-:W-:Y:S01]  /*8520*/  SHF.R.U32.HI R252, RZ, 0x6, R252 ;  /* 0x00000006fffc7819 */ /* 0x000fe200000116fc */
[----:B------:R-:W-:Y:S01]  /*8530*/  IMAD.WIDE R180, R5, 0x2, R180 ;  /* 0x0000000205b47825 */ /* 0x000fe200078e02b4 */
[----:B------:R-:W-:-:S02]  /*8540*/  PRMT R13, RZ, 0x7610, R13 ;  /* 0x00007610ff0d7816 */ /* 0x000fc4000000000d */
[----:B------:R-:W-:-:S04]  /*8550*/  SGXT.U32 R252, R252, 0x1 ;  /* 0x00000001fcfc781a */ /* 0x000fc80000000000 */
[----:B------:R-:W-:Y:S01]  /*8560*/  LOP3.LUT R252, R252, 0x62, RZ, 0xfc, !PT ;  /* 0x00000062fcfc7812 */ /* 0x000fe200078efcff */
[----:B------:R-:W3:Y:S03]  /*8570*/  @!P2 LDG.E.U16 R13, desc[UR24][R180.64] ;  /* 0x00000018b40da981 */ /* 0x000ee6000c1e1500 */
[----:B------:R-:W-:Y:S02]  /*8580*/  ISETP.GE.AND P2, PT, R252, UR13, PT ;  /* 0x0000000dfc007c0c */ /* 0x000fe4000bf46270 */
[----:B------:R-:W0:Y:S01]  /*8590*/  S2R R252, SR_TID.X ;  /* 0x0000000000fc7919 */ /* 0x000e220000002100 */
[----:B------:R-:W-:Y:S01]  /*85a0*/  SGXT.U32 R121, R121, 0x1 ;  /* 0x000000017979781a */ /* 0x000fe20000000000 */
[----:B------:R-:W-:Y:S01]  /*85b0*/  IMAD.WIDE R184, R5, 0x2, R184 ;  /* 0x0000000205b87825 */ /* 0x000fe200078e02b8 */
[----:B------:R-:W-:Y:S02]  /*85c0*/  PRMT R14, RZ, 0x7610, R14 ;  /* 0x00007610ff0e7816 */ /* 0x000fe4000000000e */
[----:B------:R-:W-:-:S04]  /*85d0*/  LOP3.LUT R121, R121, 0x64, RZ, 0xfc, !PT ;  /* 0x0000006479797812 */ /* 0x000fc800078efcff */
[----:B------:R-:W3:Y:S01]  /*85e0*/  @!P4 LDG.E.U16 R14, desc[UR24][R184.64] ;  /* 0x00000018b80ec981 */ /* 0x000ee2000c1e1500 */
[----:B------:R-:W-:Y:S01]  /*85f0*/  ISETP.GE.AND P4, PT, R121, UR13, PT ;  /* 0x0000000d79007c0c */ /* 0x000fe2000bf86270 */
[----:B------:R-:W-:Y:S01]  /*8600*/  IMAD.WIDE R186, R5, 0x2, R186 ;  /* 0x0000000205ba7825 */ /* 0x000fe200078e02ba */
[----:B------:R-:W-:-:S06]  /*8610*/  PRMT R15, RZ, 0x7610, R15 ;  /* 0x00007610ff0f7816 */ /* 0x000fcc000000000f */
[----:B------:R-:W3:Y:S01]  /*8620*/  @!P5 LDG.E.U16 R15, desc[UR24][R186.64] ;  /* 0x00000018ba0fd981 */ /* 0x000ee2000c1e1500 */
[--C-:B0-----:R-:W-:Y:S02]  /*8630*/  SHF.R.U32.HI R121, RZ, 0x6, R252.reuse ;  /* 0x00000006ff797819 */ /* 0x101fe400000116fc */
[----:B------:R-:W-:-:S04]  /*8640*/  SHF.R.U32.HI R252, RZ, 0x6, R252 ;  /* 0x00000006fffc7819 */ /* 0x000fc800000116fc */
[----:B------:R-:W-:-:S04]  /*8650*/  SGXT.U32 R252, R252, 0x1 ;  /* 0x00000001fcfc781a */ /* 0x000fc80000000000 */
[----:B------:R-:W-:-:S04]  /*8660*/  LOP3.LUT R252, R252, 0x66, RZ, 0xfc, !PT ;  /* 0x00000066fcfc7812 */ /* 0x000fc800078efcff */
        /* <DEDUP_REMOVED lines=11> */
[----:B0-----:R-:W-:-:S04]  /*8720*/  SHF.R.U32.HI R121, RZ, 0x6, R252 ;  /* 0x00000006ff797819 */ /* 0x001fc800000116fc */
[----:B------:R-:W-:-:S04]  /*8730*/  SGXT.U32 R121, R121, 0x1 ;  /* 0x000000017979781a */ /* 0x000fc80000000000 */
[----:B------:R-:W-:-:S04]  /*8740*/  LOP3.LUT R121, R121, 0x6e, RZ, 0xfc, !PT ;  /* 0x0000006e79797812 */ /* 0x000fc800078efcff */
[----:B------:R-:W-:Y:S02]  /*8750*/  ISETP.GE.AND P4, PT, R121, UR13, PT ;  /* 0x0000000d79007c0c */ /* 0x000fe4000bf86270 */
[----:B------:R-:W0:Y:S01]  /*8760*/  S2R R121, SR_TID.X ;  /* 0x0000000000797919 */ /* 0x000e220000002100 */
[----:B------:R-:W-:Y:S01]  /*8770*/  SHF.R.U32.HI R252, RZ, 0x6, R252 ;  /* 0x00000006fffc7819 */ /* 0x000fe200000116fc */
[----:B------:R-:W-:Y:S01]  /*8780*/  IMAD.WIDE R192, R5, 0x2, R192 ;  /* 0x0000000205c07825 */ /* 0x000fe200078e02c0 */
[----:B------:R-:W-:Y:S02]  /*8790*/  PRMT R17, RZ, 0x7610, R17 ;  /* 0x00007610ff117816 */ /* 0x000fe40000000011 */
[----:B------:R-:W-:-:S04]  /*87a0*/  SGXT.U32 R252, R252, 0x1 ;  /* 0x00000001fcfc781a */ /* 0x000fc80000000000 */
[----:B------:R-:W-:Y:S01]  /*87b0*/  LOP3.LUT R252, R252, 0x6c, RZ, 0xfc, !PT ;  /* 0x0000006cfcfc7812 */ /* 0x000fe200078efcff */
[----:B------:R-:W3:Y:S03]  /*87c0*/  @!P2 LDG.E.U16 R17, desc[UR24][R192.64] ;  /* 0x00000018c011a981 */ /* 0x000ee6000c1e1500 */
        /* <DEDUP_REMOVED lines=23> */
[----:B------:R-:W-:Y:S01]  /*8940*/  SHF.R.U32.HI R121, RZ, 0x6, R252 ;  /* 0x00000006ff797819 */ /* 0x000fe200000116fc */
[----:B------:R-:W-:Y:S01]  /*8950*/  IMAD.WIDE R204, R5, 0x2, R204 ;  /* 0x0000000205cc7825 */ /* 0x000fe200078e02cc */
[----:B------:R-:W-:Y:S02]  /*8960*/  PRMT R22, RZ, 0x7610, R22 ;  /* 0x00007610ff167816 */ /* 0x000fe40000000016 */
[----:B------:R-:W-:Y:S02]  /*8970*/  SGXT.U32 R121, R121, 0x1 ;  /* 0x000000017979781a */ /* 0x000fe40000000000 */
[----:B------:R-:W-:Y:S02]  /*8980*/  PRMT R222, RZ, 0x7610, R222 ;  /* 0x00007610ffde7816 */ /* 0x000fe400000000de */
[----:B------:R-:W-:Y:S01]  /*8990*/  LOP3.LUT R121, R121, 0x7a, RZ, 0xfc, !PT ;  /* 0x0000007a79797812 */ /* 0x000fe200078efcff */
[----:B------:R-:W3:Y:S03]  /*89a0*/  @!P4 LDG.E.U16 R22, desc[UR24][R204.64] ;  /* 0x00000018cc16c981 */ /* 0x000ee6000c1e1500 */
[----:B------:R-:W-:Y:S01]  /*89b0*/  ISETP.GE.AND P4, PT, R121, UR13, PT ;  /* 0x0000000d79007c0c */ /* 0x000fe2000bf86270 */
[----:B------:R-:W3:Y:S01]  /*89c0*/  @!P6 LDG.E.U16 R222, desc[UR24][R160.64] ;  /* 0x00000018a0dee981 */ /* 0x000ee2000c1e1500 */
[----:B------:R-:W-:-:S02]  /*89d0*/  SHF.R.U32.HI R121, RZ, 0x6, R252 ;  /* 0x00000006ff797819 */ /* 0x000fc400000116fc */
[----:B------:R-:W-:Y:S01]  /*89e0*/  SHF.R.U32.HI R252, RZ, 0x6, R252 ;  /* 0x00000006fffc7819 */ /* 0x000fe200000116fc */
[C---:B------:R-:W-:Y:S01]  /*89f0*/  IMAD.WIDE R208, R5.reuse, 0x2, R208 ;  /* 0x0000000205d07825 */ /* 0x040fe200078e02d0 */
[----:B------:R-:W-:Y:S02]  /*8a00*/  PRMT R23, RZ, 0x7610, R23 ;  /* 0x00007610ff177816 */ /* 0x000fe40000000017 */
[----:B------:R-:W-:Y:S01]  /*8a10*/  PRMT R26, RZ, 0x7610, R26 ;  /* 0x00007610ff1a7816 */ /* 0x000fe2000000001a */
[----:B------:R-:W-:Y:S01]  /*8a20*/  IMAD.WIDE R216, R5, 0x2, R216 ;  /* 0x0000000205d87825 */ /* 0x000fe200078e02d8 */
[----:B------:R-:W-:Y:S02]  /*8a30*/  SGXT.U32 R252, R252, 0x1 ;  /* 0x00000001fcfc781a */ /* 0x000fe40000000000 */
[----:B------:R-:W3:Y:S02]  /*8a40*/  @!P5 LDG.E.U16 R23, desc[UR24][R208.64] ;  /* 0x00000018d017d981 */ /* 0x000ee4000c1e1500 */
[----:B------:R-:W-:-:S02]  /*8a50*/  LOP3.LUT R252, R252, 0x7c, RZ, 0xfc, !PT ;  /* 0x0000007cfcfc7812 */ /* 0x000fc400078efcff */
[----:B------:R-:W3:Y:S02]  /*8a60*/  @!P4 LDG.E.U16 R26, desc[UR24][R216.64] ;  /* 0x00000018d81ac981 */ /* 0x000ee4000c1e1500 */
[----:B------:R-:W-:Y:S01]  /*8a70*/  ISETP.GE.AND P5, PT, R252, UR13, PT ;  /* 0x0000000dfc007c0c */ /* 0x000fe2000bfa6270 */
[C---:B------:R-:W-:Y:S01]  /*8a80*/  IMAD.WIDE R210, R5.reuse, 0x2, R210 ;  /* 0x0000000205d27825 */ /* 0x040fe200078e02d2 */
[----:B------:R-:W-:Y:S02]  /*8a90*/  PRMT R24, RZ, 0x7610, R24 ;  /* 0x00007610ff187816 */ /* 0x000fe40000000018 */
[----:B------:R-:W-:Y:S01]  /*8aa0*/  PRMT R27, RZ, 0x7610, R27 ;  /* 0x00007610ff1b7816 */ /* 0x000fe2000000001b */
[C---:B------:R-:W-:Y:S01]  /*8ab0*/  IMAD.WIDE R218, R5.reuse, 0x2, R218 ;  /* 0x0000000205da7825 */ /* 0x040fe200078e02da */
[----:B------:R-:W0:Y:S02]  /*8ac0*/  S2R R252, SR_TID.X ;  /* 0x0000000000fc7919 */ /* 0x000e240000002100 */
[----:B------:R-:W3:Y:S05]  /*8ad0*/  @!P3 LDG.E.U16 R24, desc[UR24][R210.64] ;  /* 0x00000018d218b981 */ /* 0x000eea000c1e1500 */
[----:B------:R-:W3:Y:S01]  /*8ae0*/  @!P5 LDG.E.U16 R27, desc[UR24][R218.64] ;  /* 0x00000018da1bd981 */ /* 0x000ee2000c1e1500 */
[----:B------:R-:W-:Y:S01]  /*8af0*/  PRMT R25, RZ, 0x7610, R25 ;  /* 0x00007610ff197816 */ /* 0x000fe20000000019 */
[----:B------:R-:W-:-:S05]  /*8b00*/  IMAD.WIDE R212, R5, 0x2, R212 ;  /* 0x0000000205d47825 */ /* 0x000fca00078e02d4 */
[----:B------:R-:W3:Y:S01]  /*8b10*/  @!P2 LDG.E.U16 R25, desc[UR24][R212.64] ;  /* 0x00000018d419a981 */ /* 0x000ee2000c1e1500 */
[----:B0-----:R-:W-:-:S04]  /*8b20*/  LOP3.LUT R252, R252, 0x7f, RZ, 0xc0, !PT ;  /* 0x0000007ffcfc7812 */ /* 0x001fc800078ec0ff */
[----:B------:R-:W-:Y:S02]  /*8b30*/  ISETP.GE.AND P2, PT, R252, UR13, PT ;  /* 0x0000000dfc007c0c */ /* 0x000fe4000bf46270 */
[----:B------:R-:W3:Y:S01]  /*8b40*/  LDL.LU R252, [R1+0x50] ;  /* 0x0000500001fc7983 */ /* 0x000ee20000300800 */
[----:B------:R-:W-:-:S04]  /*8b50*/  SGXT.U32 R121, R121, 0x1 ;  /* 0x000000017979781a */ /* 0x000fc80000000000 */
[----:B------:R-:W-:-:S04]  /*8b60*/  LOP3.LUT R121, R121, 0x7e, RZ, 0xfc, !PT ;  /* 0x0000007e79797812 */ /* 0x000fc800078efcff */
[----:B------:R-:W-:Y:S01]  /*8b70*/  ISETP.GE.AND P3, PT, R121, UR13, PT ;  /* 0x0000000d79007c0c */ /* 0x000fe2000bf66270 */
[----:B------:R-:W-:Y:S01]  /*8b80*/  IMAD.WIDE R220, R5, 0x2, R220 ;  /* 0x0000000205dc7825 */ /* 0x000fe200078e02dc */
[----:B------:R-:W-:-:S11]  /*8b90*/  PRMT R28, RZ, 0x7610, R28 ;  /* 0x00007610ff1c7816 */ /* 0x000fd6000000001c */
[----:B------:R-:W3:Y:S01]  /*8ba0*/  @!P3 LDG.E.U16 R28, desc[UR24][R220.64] ;  /* 0x00000018dc1cb981 */ /* 0x000ee2000c1e1500 */
[----:B------:R-:W-:Y:S01]  /*8bb0*/  BAR.SYNC.DEFER_BLOCKING 0x0 ;  /* 0x0000000000007b1d */ /* 0x000fe20000010000 */
[----:B------:R-:W-:-:S05]  /*8bc0*/  LOP3.LUT R121, R2, 0x20, RZ, 0x3c, !PT ;  /* 0x0000002002797812 */ /* 0x000fca00078e3cff */
[----:B--2---:R-:W-:Y:S04]  /*8bd0*/  STS.U16 [R2+UR10+0x4000], R243 ;  /* 0x004000f302007988 */ /* 0x004fe8000800040a */
        /* <DEDUP_REMOVED lines=15> */
[----:B---3--:R-:W-:Y:S04]  /*8cd0*/  STS.U16 [R121+UR10+0x4100], R227 ;  /* 0x004100e379007988 */ /* 0x008fe8000800040a */
[----:B------:R-:W-:Y:S04]  /*8ce0*/  STS.U16 [R121+UR10+0x4500], R226 ;  /* 0x004500e279007988 */ /* 0x000fe8000800040a */
[----:B------:R-:W-:Y:S04]  /*8cf0*/  STS.U16 [R121+UR10+0x4900], R225 ;  /* 0x004900e179007988 */ /* 0x000fe8000800040a */
[----:B------:R-:W-:Y:S04]  /*8d00*/  STS.U16 [R121+UR10+0x4d00], R237 ;  /* 0x004d00ed79007988 */ /* 0x000fe8000800040a */
[----:B------:R1:W-:Y:S04]  /*8d10*/  STS.U16 [R121+UR10+0x5100], R224 ;  /* 0x005100e079007988 */ /* 0x0003e8000800040a */
[----:B------:R-:W-:Y:S04]  /*8d20*/  STS.U16 [R121+UR10+0x5500], R242 ;  /* 0x005500f279007988 */ /* 0x000fe8000800040a */
[----:B------:R2:W-:Y:S04]  /*8d30*/  STS.U16 [R121+UR10+0x5900], R223 ;  /* 0x005900df79007988 */ /* 0x0005e8000800040a */
[----:B------:R3:W-:Y:S01]  /*8d40*/  STS.U16 [R121+UR10+0x5d00], R241 ;  /* 0x005d00f179007988 */ /* 0x0007e2000800040a */
[----:B0-----:R-:W-:Y:S01]  /*8d50*/  PRMT R29, RZ, 0x7610, R29 ;  /* 0x00007610ff1d7816 */ /* 0x001fe2000000001d */
[----:B------:R-:W-:Y:S01]  /*8d60*/  IMAD.WIDE R86, R4, 0x2, R86 ;  /* 0x0000000204567825 */ /* 0x000fe200078e0256 */
[----:B-1----:R-:W-:-:S02]  /*8d70*/  PRMT R224, RZ, 0x7610, R224 ;  /* 0x00007610ffe07816 */ /* 0x002fc400000000e0 */
[----:B------:R-:W-:Y:S01]  /*8d80*/  PRMT R225, RZ, 0x7610, R225 ;  /* 0x00007610ffe17816 */ /* 0x000fe200000000e1 */
[C---:B------:R-:W-:Y:S01]  /*8d90*/  IMAD.WIDE R70, R4.reuse, 0x2, R70 ;  /* 0x0000000204467825 */ /* 0x040fe200078e0246 */
[----:B--2---:R-:W-:Y:S02]  /*8da0*/  PRMT R223, RZ, 0x7610, R223 ;  /* 0x00007610ffdf7816 */ /* 0x004fe400000000df */
[----:B------:R-:W-:Y:S01]  /*8db0*/  PRMT R226, RZ, 0x7610, R226 ;  /* 0x00007610ffe27816 */ /* 0x000fe200000000e2 */
[C---:B------:R-:W-:Y:S01]  /*8dc0*/  IMAD.WIDE R54, R4.reuse, 0x2, R54 ;  /* 0x0000000204367825 */ /* 0x040fe200078e0236 */
[----:B------:R-:W-:Y:S01]  /*8dd0*/  PRMT R227, RZ, 0x7610, R227 ;  /* 0x00007610ffe37816 */ /* 0x000fe200000000e3 */
[----:B------:R-:W2:Y:S02]  /*8de0*/  @!P2 LDG.E.U16 R224, desc[UR24][R86.64] ;  /* 0x0000001856e0a981 */ /* 0x000ea4000c1e1500 */
[C---:B------:R-:W-:Y:S01]  /*8df0*/  IMAD.WIDE R38, R4.reuse, 0x2, R38 ;  /* 0x0000000204267825 */ /* 0x040fe200078e0226 */
[----:B------:R-:W-:Y:S01]  /*8e00*/  PRMT R228, RZ, 0x7610, R228 ;  /* 0x00007610ffe47816 */ /* 0x000fe200000000e4 */
[----:B------:R-:W4:Y:S02]  /*8e10*/  @!P2 LDG.E.U16 R223, desc[UR24][R70.64] ;  /* 0x0000001846dfa981 */ /* 0x000f24000c1e1500 */
[C---:B------:R-:W-:Y:S01]  /*8e20*/  IMAD.WIDE R40, R4.reuse, 0x2, R40 ;  /* 0x0000000204287825 */ /* 0x040fe200078e0228 */
[----:B------:R-:W-:Y:S01]  /*8e30*/  PRMT R229, RZ, 0x7610, R229 ;  /* 0x00007610ffe57816 */ /* 0x000fe200000000e5 */
[----:B------:R-:W2:Y:S02]  /*8e40*/  @!P2 LDG.E.U16 R29, desc[UR24][R38.64] ;  /* 0x00000018261da981 */ /* 0x000ea4000c1e1500 */
        /* <DEDUP_REMOVED lines=34> */
[----:B---3--:R-:W-:Y:S01]  /*9070*/  PRMT R241, RZ, 0x7610, R241 ;  /* 0x00007610fff17816 */ /* 0x008fe200000000f1 */
[----:B------:R-:W3:Y:S02]  /*9080*/  @!P2 LDG.E.U16 R236, desc[UR24][R92.64] ;  /* 0x000000185ceca981 */ /* 0x000ee4000c1e1500 */
        /* <DEDUP_REMOVED lines=20> */
[----:B------:R-:W2:Y:S04]  /*91d0*/  @!P2 LDG.E.U16 R243, desc[UR24][R80.64] ;  /* 0x0000001850f3a981 */ /* 0x000ea8000c1e1500 */
[----:B------:R0:W-:Y:S04]  /*91e0*/  STS.U16 [R121+UR10+0x6100], R222 ;  /* 0x006100de79007988 */ /* 0x0001e8000800040a */
[----:B------:R1:W-:Y:S01]  /*91f0*/  STS.U16 [R121+UR10+0x6500], R8 ;  /* 0x0065000879007988 */ /* 0x0003e2000800040a */
[----:B------:R-:W-:Y:S01]  /*9200*/  IMAD.WIDE R50, R4, 0x2, R50 ;  /* 0x0000000204327825 */ /* 0x000fe200078e0232 */
[----:B------:R-:W-:-:S02]  /*9210*/  PRMT R249, RZ, 0x7610, R249 ;  /* 0x00007610fff97816 */ /* 0x000fc400000000f9 */
[----:B------:R-:W2:Y:S01]  /*9220*/  @!P2 LDG.E.U16 R244, desc[UR24][R96.64] ;  /* 0x0000001860f4a981 */ /* 0x000ea2000c1e1500 */
[----:B0-----:R-:W-:Y:S01]  /*9230*/  PRMT R222, RZ, 0x7610, R222 ;  /* 0x00007610ffde7816 */ /* 0x001fe200000000de */
[----:B------:R-:W-:Y:S01]  /*9240*/  IMAD.WIDE R66, R4, 0x2, R66 ;  /* 0x0000000204427825 */ /* 0x000fe200078e0242 */
[----:B------:R-:W-:Y:S01]  /*9250*/  PRMT R250, RZ, 0x7610, R250 ;  /* 0x00007610fffa7816 */ /* 0x000fe200000000fa */
[----:B------:R-:W2:Y:S01]  /*9260*/  @!P2 LDG.E.U16 R245, desc[UR24][R50.64] ;  /* 0x0000001832f5a981 */ /* 0x000ea2000c1e1500 */
[----:B-1----:R-:W-:-:S03]  /*9270*/  LOP3.LUT R8, R2, 0x20, RZ, 0x3c, !PT ;  /* 0x0000002002087812 */ /* 0x002fc600078e3cff */
[----:B------:R0:W5:Y:S04]  /*9280*/  LDL.LU R121, [R1+0x4c] ;  /* 0x00004c0001797983 */ /* 0x0001680000300800 */
[----:B------:R1:W-:Y:S04]  /*9290*/  STS.U16 [R8+UR10+0x6900], R11 ;  /* 0x0069000b08007988 */ /* 0x0003e8000800040a */
[----:B------:R-:W-:Y:S04]  /*92a0*/  STS.U16 [R8+UR10+0x6d00], R14 ;  /* 0x006d000e08007988 */ /* 0x000fe8000800040a */
[----:B------:R-:W-:Y:S01]  /*92b0*/  STS.U16 [R8+UR10+0x7100], R17 ;  /* 0x0071001108007988 */ /* 0x000fe2000800040a */
[----:B-1----:R-:W-:-:S03]  /*92c0*/  LOP3.LUT R11, R2, 0x40, RZ, 0x3c, !PT ;  /* 0x00000040020b7812 */ /* 0x002fc600078e3cff */
[----:B------:R-:W-:Y:S04]  /*92d0*/  STS.U16 [R8+UR10+0x7500], R20 ;  /* 0x0075001408007988 */ /* 0x000fe8000800040a */
[----:B------:R-:W-:Y:S04]  /*92e0*/  STS.U16 [R8+UR10+0x7900], R23 ;  /* 0x0079001708007988 */ /* 0x000fe8000800040a */
[----:B------:R1:W-:Y:S04]  /*92f0*/  STS.U16 [R8+UR10+0x7d00], R26 ;  /* 0x007d001a08007988 */ /* 0x0003e8000800040a */
[----:B------:R0:W-:Y:S04]  /*9300*/  STS.U16 [R11+UR10+0x4200], R118 ;  /* 0x004200760b007988 */ /* 0x0001e8000800040a */
[----:B------:R0:W-:Y:S04]  /*9310*/  STS.U16 [R11+UR10+0x4600], R119 ;  /* 0x004600770b007988 */ /* 0x0001e8000800040a */
[----:B------:R0:W-:Y:S04]  /*9320*/  STS.U16 [R11+UR10+0x4a00], R112 ;  /* 0x004a00700b007988 */ /* 0x0001e8000800040a */
[----:B------:R0:W-:Y:S04]  /*9330*/  STS.U16 [R11+UR10+0x4e00], R113 ;  /* 0x004e00710b007988 */ /* 0x0001e8000800040a */
[----:B------:R0:W-:Y:S04]  /*9340*/  STS.U16 [R11+UR10+0x5200], R110 ;  /* 0x0052006e0b007988 */ /* 0x0001e8000800040a */
[----:B------:R0:W-:Y:S04]  /*9350*/  STS.U16 [R11+UR10+0x5600], R111 ;  /* 0x0056006f0b007988 */ /* 0x0001e8000800040a */
[----:B------:R0:W-:Y:S04]  /*9360*/  STS.U16 [R11+UR10+0x5a00], R104 ;  /* 0x005a00680b007988 */ /* 0x0001e8000800040a */
[----:B------:R0:W-:Y:S01]  /*9370*/  STS.U16 [R11+UR10+0x5e00], R105 ;  /* 0x005e00690b007988 */ /* 0x0001e2000800040a */
[----:B-1----:R-:W-:-:S03]  /*9380*/  LOP3.LUT R8, R2, 0x60, RZ, 0x3c, !PT ;  /* 0x0000006002087812 */ /* 0x002fc600078e3cff */
[----:B0-----:R0:W5:Y:S04]  /*9390*/  LDL.LU R118, [R1+0x48] ;  /* 0x0000480001767983 */ /* 0x0011680000300800 */
[----:B------:R1:W-:Y:S04]  /*93a0*/  STS.U16 [R11+UR10+0x6200], R102 ;  /* 0x006200660b007988 */ /* 0x0003e8000800040a */
[----:B------:R0:W5:Y:S04]  /*93b0*/  LDL.LU R119, [R1+0x44] ;  /* 0x0000440001777983 */ /* 0x0001680000300800 */
[----:B------:R-:W-:Y:S04]  /*93c0*/  STS.U16 [R11+UR10+0x6600], R9 ;  /* 0x006600090b007988 */ /* 0x000fe8000800040a */
        /* <DEDUP_REMOVED lines=12> */
[----:B-1----:R0:W5:Y:S04]  /*9490*/  LDL.LU R102, [R1+0x28] ;  /* 0x0000280001667983 */ /* 0x0021680000300800 */
[----:B------:R1:W-:Y:S04]  /*94a0*/  STS.U16 [R8+UR10+0x4300], R103 ;  /* 0x0043006708007988 */ /* 0x0003e8000800040a */
[----:B------:R0:W-:Y:S04]  /*94b0*/  STS.U16 [R8+UR10+0x4700], R32 ;  /* 0x0047002008007988 */ /* 0x0001e8000800040a */
[----:B------:R0:W-:Y:S04]  /*94c0*/  STS.U16 [R8+UR10+0x4b00], R33 ;  /* 0x004b002108007988 */ /* 0x0001e8000800040a */
[----:B-1----:R1:W5:Y:S04]  /*94d0*/  LDL.LU R103, [R1+0x24] ;  /* 0x0000240001677983 */ /* 0x0023680000300800 */
[----:B0-----:R1:W5:Y:S04]  /*94e0*/  LDL.LU R32, [R1+0x20] ;  /* 0x0000200001207983 */ /* 0x0013680000300800 */
[----:B------:R1:W5:Y:S04]  /*94f0*/  LDL.LU R33, [R1+0x1c] ;  /* 0x00001c0001217983 */ /* 0x0003680000300800 */
[----:B------:R0:W-:Y:S04]  /*9500*/  STS.U16 [R8+UR10+0x4f00], R30 ;  /* 0x004f001e08007988 */ /* 0x0001e8000800040a */
[----:B------:R1:W-:Y:S04]  /*9510*/  STS.U16 [R8+UR10+0x5300], R31 ;  /* 0x0053001f08007988 */ /* 0x0003e8000800040a */
[----:B------:R1:W-:Y:S04]  /*9520*/  STS.U16 [R8+UR10+0x5700], R3 ;  /* 0x0057000308007988 */ /* 0x0003e8000800040a */
[----:B0-----:R0:W5:Y:S04]  /*9530*/  LDL.LU R30, [R1+0x18] ;  /* 0x00001800011e7983 */ /* 0x0011680000300800 */
[----:B-1----:R0:W5:Y:S04]  /*9540*/  LDL.LU R31, [R1+0x14] ;  /* 0x00001400011f7983 */ /* 0x0021680000300800 */
[----:B------:R-:W2:Y:S04]  /*9550*/  LDL.LU R3, [R1+0x10] ;  /* 0x0000100001037983 */ /* 0x000ea80000300800 */
[----:B------:R-:W3:Y:S01]  /*9560*/  @!P2 LDG.E.U16 R222, desc[UR24][R54.64] ;  /* 0x0000001836dea981 */ /* 0x000ee2000c1e1500 */
[----:B------:R-:W-:Y:S01]  /*9570*/  IMAD.WIDE R82, R4, 0x2, R82 ;  /* 0x0000000204527825 */ /* 0x000fe200078e0252 */
[----:B------:R-:W-:-:S02]  /*9580*/  PRMT R251, RZ, 0x7610, R251 ;  /* 0x00007610fffb7816 */ /* 0x000fc400000000fb */
[----:B------:R-:W4:Y:S01]  /*9590*/  @!P2 LDG.E.U16 R246, desc[UR24][R66.64] ;  /* 0x0000001842f6a981 */ /* 0x000f22000c1e1500 */
[C---:B------:R-:W-:Y:S01]  /*95a0*/  IMAD.WIDE R98, R4.reuse, 0x2, R98 ;  /* 0x0000000204627825 */ /* 0x040fe200078e0262 */
[----:B------:R-:W-:Y:S02]  /*95b0*/  PRMT R252, RZ, 0x7610, R252 ;  /* 0x00007610fffc7816 */ /* 0x000fe400000000fc */
[----:B------:R-:W4:Y:S01]  /*95c0*/  @!P2 LDG.E.U16 R247, desc[UR24][R82.64] ;  /* 0x0000001852f7a981 */ /* 0x000f22000c1e1500 */
[----:B------:R-:W-:-:S03]  /*95d0*/  IMAD.WIDE R52, R4, 0x2, R52 ;  /* 0x0000000204347825 */ /* 0x000fc600078e0234 */
[----:B------:R-:W4:Y:S01]  /*95e0*/  @!P2 LDG.E.U16 R248, desc[UR24][R98.64] ;  /* 0x0000001862f8a981 */ /* 0x000f22000c1e1500 */
[----:B------:R-:W-:-:S03]  /*95f0*/  IMAD.WIDE R68, R4, 0x2, R68 ;  /* 0x0000000204447825 */ /* 0x000fc600078e0244 */
[----:B------:R-:W4:Y:S01]  /*9600*/  @!P2 LDG.E.U16 R249, desc[UR24][R52.64] ;  /* 0x0000001834f9a981 */ /* 0x000f22000c1e1500 */
[----:B------:R-:W-:-:S03]  /*9610*/  IMAD.WIDE R84, R4, 0x2, R84 ;  /* 0x0000000204547825 */ /* 0x000fc600078e0254 */
[----:B------:R-:W4:Y:S01]  /*9620*/  @!P2 LDG.E.U16 R250, desc[UR24][R68.64] ;  /* 0x0000001844faa981 */ /* 0x000f22000c1e1500 */
[----:B------:R-:W-:-:S03]  /*9630*/  IMAD.WIDE R100, R4, 0x2, R100 ;  /* 0x0000000204647825 */ /* 0x000fc600078e0264 */
[----:B------:R-:W4:Y:S04]  /*9640*/  @!P2 LDG.E.U16 R251, desc[UR24][R84.64] ;  /* 0x0000001854fba981 */ /* 0x000f28000c1e1500 */
[----:B------:R-:W4:Y:S04]  /*9650*/  @!P2 LDG.E.U16 R252, desc[UR24][R100.64] ;  /* 0x0000001864fca981 */ /* 0x000f28000c1e1500 */
[----:B------:R1:W-:Y:S04]  /*9660*/  STS.U16 [R8+UR10+0x5b00], R6 ;  /* 0x005b000608007988 */ /* 0x0003e8000800040a */
[----:B------:R0:W-:Y:S04]  /*9670*/  STS.U16 [R8+UR10+0x5f00], R0 ;  /* 0x005f000008007988 */ /* 0x0001e8000800040a */
[----:B-1----:R1:W5:Y:S04]  /*9680*/  LDL.LU R6, [R1+0xc] ;  /* 0x00000c0001067983 */ /* 0x0023680000300800 */
[----:B0-----:R1:W5:Y:S04]  /*9690*/  LDL.LU R0, [R1+0x8] ;  /* 0x0000080001007983 */ /* 0x0013680000300800 */
[----:B------:R-:W-:Y:S04]  /*96a0*/  STS.U16 [R8+UR10+0x6300], R7 ;  /* 0x0063000708007988 */ /* 0x000fe8000800040a */
[----:B------:R-:W-:Y:S04]  /*96b0*/  STS.U16 [R8+UR10+0x6700], R10 ;  /* 0x0067000a08007988 */ /* 0x000fe8000800040a */
[----:B------:R-:W-:Y:S04]  /*96c0*/  STS.U16 [R8+UR10+0x6b00], R13 ;  /* 0x006b000d08007988 */ /* 0x000fe8000800040a */
[----:B------:R-:W-:Y:S04]  /*96d0*/  STS.U16 [R8+UR10+0x6f00], R16 ;  /* 0x006f001008007988 */ /* 0x000fe8000800040a */
[----:B------:R-:W-:Y:S04]  /*96e0*/  STS.U16 [R8+UR10+0x7300], R19 ;  /* 0x0073001308007988 */ /* 0x000fe8000800040a */
[----:B------:R-:W-:Y:S04]  /*96f0*/  STS.U16 [R8+UR10+0x7700], R22 ;  /* 0x0077001608007988 */ /* 0x000fe8000800040a */
[----:B------:R-:W-:Y:S04]  /*9700*/  STS.U16 [R8+UR10+0x7b00], R25 ;  /* 0x007b001908007988 */ /* 0x000fe8000800040a */
[----:B------:R2:W-:Y:S01]  /*9710*/  STS.U16 [R8+UR10+0x7f00], R28 ;  /* 0x007f001c08007988 */ /* 0x0005e2000800040a */
[----:B------:R-:W-:-:S04]  /*9720*/  ULEA UR12, UR8, UR10, 0x3 ;  /* 0x0000000a080c7291 */ /* 0x000fc8000f8e18ff */
[----:B------:R-:W-:Y:S01]  /*9730*/  UIADD3 UR12, UPT, UPT, UR12, 0xc000, URZ ;  /* 0x0000c0000c0c7890 */ /* 0x000fe2000fffe0ff */
[C---:B--2---:R-:W-:Y:S01]  /*9740*/  LOP3.LUT R8, R3.reuse, 0x10, RZ, 0x3c, !PT ;  /* 0x0000001003087812 */ /* 0x044fe200078e3cff */
[----:B------:R-:W-:Y:S01]  /*9750*/  STS.U16 [R3+UR10+0xa000], R29 ;  /* 0x00a0001d03007988 */ /* 0x000fe2000800040a */
[----:B------:R-:W-:-:S03]  /*9760*/  LOP3.LUT R11, R3, 0x20, RZ, 0x3c, !PT ;  /* 0x00000020030b7812 */ /* 0x000fc600078e3cff */
[----:B---3--:R-:W-:Y:S04]  /*9770*/  STS.U16 [R3+UR10+0xa400], R222 ;  /* 0x00a400de03007988 */ /* 0x008fe8000800040a */
[----:B----4-:R-:W-:Y:S04]  /*9780*/  STS.U16 [R3+UR10+0xa800], R223 ;  /* 0x00a800df03007988 */ /* 0x010fe8000800040a */
[----:B------:R-:W-:Y:S04]  /*9790*/  STS.U16 [R3+UR10+0xac00], R224 ;  /* 0x00ac00e003007988 */ /* 0x000fe8000800040a */
[----:B------:R-:W-:Y:S04]  /*97a0*/  STS.U16 [R8+UR10+0xa080], R225 ;  /* 0x00a080e108007988 */ /* 0x000fe8000800040a */
[----:B------:R-:W-:Y:S04]  /*97b0*/  STS.U16 [R8+UR10+0xa480], R226 ;  /* 0x00a480e208007988 */ /* 0x000fe8000800040a */
[----:B------:R-:W-:Y:S04]  /*97c0*/  STS.U16 [R8+UR10+0xa880], R227 ;  /* 0x00a880e308007988 */ /* 0x000fe8000800040a */
[----:B------:R0:W-:Y:S04]  /*97d0*/  STS.U16 [R8+UR10+0xac80], R228 ;  /* 0x00ac80e408007988 */ /* 0x0001e8000800040a */
[----:B------:R-:W-:Y:S01]  /*97e0*/  STS.U16 [R11+UR10+0xa100], R229 ;  /* 0x00a100e50b007988 */ /* 0x000fe2000800040a */
[----:B------:R-:W-:-:S03]  /*97f0*/  LOP3.LUT R9, R3, 0x40, RZ, 0x3c, !PT ;  /* 0x0000004003097812 */ /* 0x000fc600078e3cff */
[----:B------:R-:W-:Y:S01]  /*9800*/  STS.U16 [R11+UR10+0xa500], R230 ;  /* 0x00a500e60b007988 */ /* 0x000fe2000800040a */
[----:B0-----:R-:W-:-:S03]  /*9810*/  LOP3.LUT R8, R3, 0x30, RZ, 0x3c, !PT ;  /* 0x0000003003087812 */ /* 0x001fc600078e3cff */
[----:B------:R-:W-:Y:S04]  /*9820*/  STS.U16 [R11+UR10+0xa900], R231 ;  /* 0x00a900e70b007988 */ /* 0x000fe8000800040a */
[----:B------:R-:W-:Y:S04]  /*9830*/  STS.U16 [R11+UR10+0xad00], R232 ;  /* 0x00ad00e80b007988 */ /* 0x000fe8000800040a */
[----:B------:R-:W-:Y:S04]  /*9840*/  STS.U16 [R8+UR10+0xa180], R233 ;  /* 0x00a180e908007988 */ /* 0x000fe8000800040a */
[----:B------:R-:W-:Y:S04]  /*9850*/  STS.U16 [R8+UR10+0xa580], R234 ;  /* 0x00a580ea08007988 */ /* 0x000fe8000800040a */
[----:B------:R-:W-:Y:S04]  /*9860*/  STS.U16 [R8+UR10+0xa980], R235 ;  /* 0x00a980eb08007988 */ /* 0x000fe8000800040a */
[----:B------:R0:W-:Y:S04]  /*9870*/  STS.U16 [R8+UR10+0xad80], R236 ;  /* 0x00ad80ec08007988 */ /* 0x0001e8000800040a */
[----:B------:R-:W-:Y:S04]  /*9880*/  STS.U16 [R9+UR10+0xa200], R237 ;  /* 0x00a200ed09007988 */ /* 0x000fe8000800040a */
[----:B------:R-:W-:Y:S01]  /*9890*/  STS.U16 [R9+UR10+0xa600], R238 ;  /* 0x00a600ee09007988 */ /* 0x000fe2000800040a */
[----:B0-----:R-:W-:-:S03]  /*98a0*/  LOP3.LUT R8, R3, 0x50, RZ, 0x3c, !PT ;  /* 0x0000005003087812 */ /* 0x001fc600078e3cff */
[----:B------:R-:W-:Y:S04]  /*98b0*/  STS.U16 [R9+UR10+0xaa00], R239 ;  /* 0x00aa00ef09007988 */ /* 0x000fe8000800040a */
[----:B------:R0:W-:Y:S04]  /*98c0*/  STS.U16 [R9+UR10+0xae00], R240 ;  /* 0x00ae00f009007988 */ /* 0x0001e8000800040a */
[----:B------:R-:W-:Y:S04]  /*98d0*/  STS.U16 [R8+UR10+0xa280], R241 ;  /* 0x00a280f108007988 */ /* 0x000fe8000800040a */
[----:B------:R-:W-:Y:S01]  /*98e0*/  STS.U16 [R8+UR10+0xa680], R242 ;  /* 0x00a680f208007988 */ /* 0x000fe2000800040a */
[----:B0-----:R-:W-:-:S03]  /*98f0*/  LOP3.LUT R9, R3, 0x60, RZ, 0x3c, !PT ;  /* 0x0000006003097812 */ /* 0x001fc600078e3cff */
[----:B------:R-:W-:Y:S04]  /*9900*/  STS.U16 [R8+UR10+0xaa80], R243 ;  /* 0x00aa80f308007988 */ /* 0x000fe8000800040a */
[----:B------:R0:W-:Y:S04]  /*9910*/  STS.U16 [R8+UR10+0xae80], R244 ;  /* 0x00ae80f408007988 */ /* 0x0001e8000800040a */
[----:B------:R1:W-:Y:S04]  /*9920*/  STS.U16 [R9+UR10+0xa300], R245 ;  /* 0x00a300f509007988 */ /* 0x0003e8000800040a */
[----:B------:R1:W-:Y:S01]  /*9930*/  STS.U16 [R9+UR10+0xa700], R246 ;  /* 0x00a700f609007988 */ /* 0x0003e2000800040a */
[----:B0-----:R-:W-:-:S03]  /*9940*/  LOP3.LUT R8, R3, 0x70, RZ, 0x3c, !PT ;  /* 0x0000007003087812 */ /* 0x001fc600078e3cff */
[----:B------:R1:W-:Y:S04]  /*9950*/  STS.U16 [R9+UR10+0xab00], R247 ;  /* 0x00ab00f709007988 */ /* 0x0003e8000800040a */
[----:B------:R1:W-:Y:S04]  /*9960*/  STS.U16 [R9+UR10+0xaf00], R248 ;  /* 0x00af00f809007988 */ /* 0x0003e8000800040a */
[----:B------:R1:W-:Y:S04]  /*9970*/  STS.U16 [R8+UR10+0xa380], R249 ;  /* 0x00a380f908007988 */ /* 0x0003e8000800040a */
[----:B------:R1:W-:Y:S04]  /*9980*/  STS.U16 [R8+UR10+0xa780], R250 ;  /* 0x00a780fa08007988 */ /* 0x0003e8000800040a */
[----:B------:R1:W-:Y:S04]  /*9990*/  STS.U16 [R8+UR10+0xab80], R251 ;  /* 0x00ab80fb08007988 */ /* 0x0003e8000800040a */
[----:B------:R1:W-:Y:S01]  /*99a0*/  STS.U16 [R8+UR10+0xaf80], R252 ;  /* 0x00af80fc08007988 */ /* 0x0003e2000800040a */
[----:B------:R0:W-:Y:S06]  /*99b0*/  MEMBAR.ALL.CTA ;  /* 0x0000000000007992 */ /* 0x0001ec0000008000 */
[----:B0-----:R-:W0:Y:S02]  /*99c0*/  FENCE.VIEW.ASYNC.S ;  /* 0x00000000000073c6 */ /* 0x001e240000000000 */
[----:B0-----:R-:W-:Y:S06]  /*99d0*/  BAR.SYNC.DEFER_BLOCKING 0x0 ;  /* 0x0000000000007b1d */ /* 0x001fec0000010000 */
[----:B------:R-:W-:Y:S05]  /*99e0*/  @P0 BRA `(.L_x_9) ;  /* 0x00000000007c0947 */ /* 0x000fea0003800000 */
[----:B------:R-:W-:Y:S01]  /*99f0*/  UMOV UR15, 0x40004040 ;  /* 0x40004040000f7882 */ /* 0x000fe20000000000 */
[----:B------:R-:W-:Y:S01]  /*9a00*/  UMOV UR17, 0x40004040 ;  /* 0x4000404000117882 */ /* 0x000fe20000000000 */
[----:B------:R-:W-:Y:S01]  /*9a10*/  UMOV UR18, 0x0 ;  /* 0x0000000000127882 */ /* 0x000fe20000000000 */
[----:B------:R-:W-:Y:S01]  /*9a20*/  UMOV UR19, 0x4088010 ;  /* 0x0408801000137882 */ /* 0x000fe20000000000 */
[----:B------:R-:W-:Y:S01]  /*9a30*/  UMOV UR50, 0x0 ;  /* 0x0000000000327882 */ /* 0x000fe20000000000 */
[----:B------:R-:W-:Y:S01]  /*9a40*/  UMOV UR51, 0x4088010 ;  /* 0x0408801000337882 */ /* 0x000fe20000000000 */
        /* <DEDUP_REMOVED lines=25> */
.L_x_9:
[----:B------:R-:W-:Y:S01]  /*9be0*/  UIADD3 UR8, UPT, UPT, UR8, 0x1, URZ ;  /* 0x0000000108087890 */ /* 0x000fe2000fffe0ff */
[----:B-----5:R-:W-:Y:S01]  /*9bf0*/  VIADD R6, R6, 0xffffffff ;  /* 0xffffffff06067836 */ /* 0x020fe20000000000 */
[----:B------:R-:W-:Y:S02]  /*9c00*/  UIADD3 UR13, UPT, UPT, UR13, -0x80, URZ ;  /* 0xffffff800d0d7890 */ /* 0x000fe4000fffe0ff */
[----:B------:R-:W-:Y:S02]  /*9c10*/  UISETP.GT.AND UP1, UPT, UR8, 0x1, UPT ;  /* 0x000000010800788c */ /* 0x000fe4000bf24270 */
[----:B------:R-:W-:Y:S02]  /*9c20*/  ISETP.NE.U32.AND P2, PT, R6, RZ, PT ;  /* 0x000000ff0600720c */ /* 0x000fe40003f45070 */
[----:B0-----:R-:W-:Y:S02]  /*9c30*/  USEL UR4, URZ, 0x1, !UP1 ;  /* 0x00000001ff047887 */ /* 0x001fe4000c800000 */
[----:B------:R-:W-:-:S02]  /*9c40*/  USEL UR8, UR8, URZ, !UP1 ;  /* 0x000000ff08087287 */ /* 0x000fc4000c800000 */
[----:B------:R-:W-:-:S03]  /*9c50*/  ULOP3.LUT UR6, UR5, UR4, URZ, 0x3c, !UPT ;  /* 0x0000000405067292 */ /* 0x000fc6000f8e3cff */
[----:B------:R-:W-:-:S04]  /*9c60*/  UMOV UR4, UR5 ;  /* 0x0000000500047c82 */ /* 0x000fc80008000000 */
[----:B------:R-:W-:Y:S01]  /*9c70*/  UMOV UR5, UR6 ;  /* 0x0000000600057c82 */ /* 0x000fe20008000000 */
[----:B------:R-:W-:Y:S05]  /*9c80*/  @P2 BRA `(.L_x_10) ;  /* 0xffffffd000282947 */ /* 0x000fea000383ffff */
.L_x_7:
[----:B------:R-:W2:Y:S02]  /*9c90*/  LDL.LU R7, [R1] ;  /* 0x0000000001077983 */ /* 0x000ea40000300800 */
[----:B--2---:R-:W-:-:S13]  /*9ca0*/  ISETP.GE.AND P0, PT, R7, 0x80, PT ;  /* 0x000000800700780c */ /* 0x004fda0003f06270 */
[----:B------:R-:W-:Y:S05]  /*9cb0*/  @!P0 BRA `(.L_x_11) ;  /* 0x0000000000108947 */ /* 0x000fea0003800000 */
[----:B------:R-:W-:-:S06]  /*9cc0*/  USHF.L.U32 UR4, UR4, 0x1f, URZ ;  /* 0x0000001f04047899 */ /* 0x000fcc00080006ff */
[----:B------:R-:W-:-:S04]  /*9cd0*/  IMAD.U32 R2, RZ, RZ, UR4 ;  /* 0x00000004ff027e24 */ /* 0x000fc8000f8e00ff */
[----:B------:R-:W0:Y:S02]  /*9ce0*/  SYNCS.PHASECHK.TRANS64.TRYWAIT P0, [UR12], R2 ;  /* 0x00000002ff0075a7 */ /* 0x000e24000800110c */
[----:B0-----:R-:W-:Y:S05]  /*9cf0*/  @!P0 BRA `(.L_x_12) ;  /* 0x0000000c00008947 */ /* 0x001fea0003800000 */
.L_x_11:
[----:B------:R-:W2:Y:S01]  /*9d00*/  LDL.LU R24, [R1+0x4] ;  /* 0x0000040001187983 */ /* 0x000ea20000300800 */
[----:B------:R-:W2:Y:S01]  /*9d10*/  LDCU UR4, c[0x0][0x3b4] ;  /* 0x00007680ff0477ac */ /* 0x000ea20008000800 */
[----:B------:R-:W-:Y:S06]  /*9d20*/  BAR.SYNC.DEFER_BLOCKING 0x0 ;  /* 0x0000000000007b1d */ /* 0x000fec0000010000 */
[----:B------:R-:W0:Y:S01]  /*9d30*/  LDCU.128 UR12, c[0x0][0x390] ;  /* 0x00007200ff0c77ac */ /* 0x000e220008000c00 */
[----:B------:R-:W3:Y:S01]  /*9d40*/  S2R R25, SR_TID.X ;  /* 0x0000000000197919 */ /* 0x000ee20000002100 */
[----:B------:R-:W4:Y:S01]  /*9d50*/  LDCU UR5, c[0x0][0x3b8] ;  /* 0x00007700ff0577ac */ /* 0x000f220008000800 */
[----:B------:R-:W5:Y:S01]  /*9d60*/  S2R R22, SR_TID.X ;  /* 0x0000000000167919 */ /* 0x000f620000002100 */
[----:B------:R-:W1:Y:S02]  /*9d70*/  @!P1 SYNCS.CCTL.IV [UR10+0xc000] ;  /* 0x00c00000ff0099b1 */ /* 0x000e64000800000a */
[----:B-1----:R-:W-:Y:S06]  /*9d80*/  BAR.SYNC.DEFER_BLOCKING 0x0 ;  /* 0x0000000000007b1d */ /* 0x002fec0000010000 */
[----:B------:R-:W-:Y:S01]  /*9d90*/  LDTM.16dp32bit_t0_t15.x16 R4, tmem[UR11] ;  /* 0x0000000b000479ee */ /* 0x000fe20008a00000 */
[----:B------:R-:W1:Y:S01]  /*9da0*/  LDTM.16dp32bit_t16_t31.x16 R4, tmem[UR11+0x10] ;  /* 0x0000100b000479ee */ /* 0x000e620008a20000 */
[----:B---3--:R-:W-:-:S02]  /*9db0*/  IMAD.SHL.U32 R2, R25, 0x10, RZ ;  /* 0x0000001019027824 */ /* 0x008fc400078e00ff */
[C---:B------:R-:W-:Y:S02]  /*9dc0*/  IMAD.SHL.U32 R20, R25.reuse, 0x80, RZ ;  /* 0x0000008019147824 */ /* 0x040fe400078e00ff */
[----:B------:R-:W-:Y:S01]  /*9dd0*/  IMAD.SHL.U32 R3, R25, 0x8, RZ ;  /* 0x0000000819037824 */ /* 0x000fe200078e00ff */
[----:B------:R-:W-:Y:S02]  /*9de0*/  LOP3.LUT R2, R2, 0xf0, RZ, 0xc0, !PT ;  /* 0x000000f002027812 */ /* 0x000fe400078ec0ff */
[----:B------:R-:W-:Y:S02]  /*9df0*/  LOP3.LUT R21, R20, 0x800, RZ, 0xc0, !PT ;  /* 0x0000080014157812 */ /* 0x000fe400078ec0ff */
[----:B------:R-:W-:Y:S01]  /*9e00*/  LOP3.LUT R3, R3, 0x300, RZ, 0xc0, !PT ;  /* 0x0000030003037812 */ /* 0x000fe200078ec0ff */
[----:B------:R-:W3:Y:S01]  /*9e10*/  @!P1 SYNCS.CCTL.IV [UR10+0xc008] ;  /* 0x00c00800ff0099b1 */ /* 0x000ee2000800000a */
[----:B------:R-:W-:Y:S01]  /*9e20*/  IADD3 R2, PT, PT, R2, UR10, R21 ;  /* 0x0000000a02027c10 */ /* 0x000fe2000fffe015 */
[----:B------:R-:W-:Y:S01]  /*9e30*/  NOP ;  /* 0x0000000000007918 */ /* 0x000fe20000000000 */
[----:B-----5:R-:W-:-:S03]  /*9e40*/  LOP3.LUT R26, R22, 0x7f, RZ, 0xc0, !PT ;  /* 0x0000007f161a7812 */ /* 0x020fc600078ec0ff */
[----:B------:R-:W-:Y:S01]  /*9e50*/  IMAD.IADD R3, R3, 0x1, R2 ;  /* 0x0000000103037824 */ /* 0x000fe200078e0202 */
[----:B-1----:R-:W-:Y:S02]  /*9e60*/  F2FP.F16.F32.PACK_AB R4, R6, R4 ;  /* 0x000000040604723e */ /* 0x002fe400000000ff */
[----:B------:R-:W-:Y:S02]  /*9e70*/  F2FP.F16.F32.PACK_AB R20, R7, R5 ;  /* 0x000000050714723e */ /* 0x000fe400000000ff */
[----:B------:R-:W-:Y:S02]  /*9e80*/  F2FP.F16.F32.PACK_AB R5, R10, R8 ;  /* 0x000000080a05723e */ /* 0x000fe400000000ff */
[----:B------:R-:W-:Y:S02]  /*9e90*/  F2FP.F16.F32.PACK_AB R21, R11, R9 ;  /* 0x000000090b15723e */ /* 0x000fe400000000ff */
[----:B------:R-:W-:Y:S02]  /*9ea0*/  F2FP.F16.F32.PACK_AB R6, R14, R12 ;  /* 0x0000000c0e06723e */ /* 0x000fe400000000ff */
[----:B------:R-:W-:-:S02]  /*9eb0*/  F2FP.F16.F32.PACK_AB R22, R15, R13 ;  /* 0x0000000d0f16723e */ /* 0x000fc400000000ff */
[----:B------:R-:W-:Y:S02]  /*9ec0*/  F2FP.F16.F32.PACK_AB R7, R18, R16 ;  /* 0x000000101207723e */ /* 0x000fe400000000ff */
[----:B------:R-:W-:Y:S02]  /*9ed0*/  F2FP.F16.F32.PACK_AB R23, R19, R17 ;  /* 0x000000111317723e */ /* 0x000fe400000000ff */
[----:B------:R-:W-:Y:S01]  /*9ee0*/  LEA R12, R26, UR10, 0x4 ;  /* 0x0000000a1a0c7c11 */ /* 0x000fe2000f8e20ff */
[----:B---3--:R1:W-:Y:S01]  /*9ef0*/  STS.128 [R3], R4 ;  /* 0x0000000403007388 */ /* 0x0083e20000000c00 */
[----:B------:R-:W-:-:S03]  /*9f00*/  SHF.R.U32.HI R13, RZ, 0x6, R25 ;  /* 0x00000006ff0d7819 */ /* 0x000fc60000011619 */
[----:B------:R4:W-:Y:S01]  /*9f10*/  STS.128 [R3+0x400], R20 ;  /* 0x0004001403007388 */ /* 0x0009e20000000c00 */
[----:B------:R-:W-:Y:S01]  /*9f20*/  SGXT.U32 R13, R13, 0x1 ;  /* 0x000000010d0d781a */ /* 0x000fe20000000000 */
[----:B------:R-:W-:Y:S03]  /*9f30*/  BAR.SYNC.DEFER_BLOCKING 0x0 ;  /* 0x0000000000007b1d */ /* 0x000fe60000010000 */
[C---:B------:R-:W-:Y:S02]  /*9f40*/  LOP3.LUT R8, R0.reuse, R13, RZ, 0xfc, !PT ;  /* 0x0000000d00087212 */ /* 0x040fe400078efcff */
[C-C-:B------:R-:W-:Y:S02]  /*9f50*/  LOP3.LUT R9, R0.reuse, 0x8, R13.reuse, 0xfe, !PT ;  /* 0x0000000800097812 */ /* 0x140fe400078efe0d */
[C-C-:B------:R-:W-:Y:S02]  /*9f60*/  LOP3.LUT R10, R0.reuse, 0xa, R13.reuse, 0xfe, !PT ;  /* 0x0000000a000a7812 */ /* 0x140fe400078efe0d */
[----:B------:R-:W-:-:S02]  /*9f70*/  LOP3.LUT R11, R0, 0xc, R13, 0xfe, !PT ;  /* 0x0000000c000b7812 */ /* 0x000fc400078efe0d */
[C-C-:B-1----:R-:W-:Y:S02]  /*9f80*/  LOP3.LUT R4, R0.reuse, 0x2, R13.reuse, 0xfe, !PT ;  /* 0x0000000200047812 */ /* 0x142fe400078efe0d */
[--C-:B------:R-:W-:Y:S01]  /*9f90*/  LOP3.LUT R6, R0, 0x4, R13.reuse, 0xfe, !PT ;  /* 0x0000000400067812 */ /* 0x100fe200078efe0d */
[----:B----4-:R-:W-:Y:S01]  /*9fa0*/  IMAD R3, R8, UR5, RZ ;  /* 0x0000000508037c24 */ /* 0x010fe2000f8e02ff */
[----:B------:R-:W-:Y:S01]  /*9fb0*/  LOP3.LUT R15, R0, 0x1e, R13, 0xfe, !PT ;  /* 0x0000001e000f7812 */ /* 0x000fe200078efe0d */
[----:B------:R-:W-:Y:S02]  /*9fc0*/  IMAD R5, R4, UR5, RZ ;  /* 0x0000000504057c24 */ /* 0x000fe4000f8e02ff */
[----:B------:R-:W-:Y:S01]  /*9fd0*/  IMAD R7, R6, UR5, RZ ;  /* 0x0000000506077c24 */ /* 0x000fe2000f8e02ff */
[----:B------:R-:W1:Y:S04]  /*9fe0*/  LDS.128 R16, [R12] ;  /* 0x000000000c107984 */ /* 0x000e680000000c00 */
[----:B------:R-:W3:Y:S01]  /*9ff0*/  LDS.128 R20, [R12+0x800] ;  /* 0x000800000c147984 */ /* 0x000ee20000000c00 */
[----:B-1----:R-:W-:Y:S01]  /*a000*/  PRMT R14, R16, 0x7632, R14 ;  /* 0x00007632100e7816 */ /* 0x002fe2000000000e */
[C---:B--2---:R-:W-:Y:S01]  /*a010*/  IMAD R2, R24.reuse, UR4, RZ ;  /* 0x0000000418027c24 */ /* 0x044fe2000f8e02ff */
[----:B0-----:R-:W-:-:S04]  /*a020*/  ISETP.GE.AND P0, PT, R24, UR14, PT ;  /* 0x0000000e18007c0c */ /* 0x001fc8000bf06270 */
[----:B------:R-:W-:Y:S02]  /*a030*/  LEA R24, P2, R2, UR12, 0x1 ;  /* 0x0000000c02187c11 */ /* 0x000fe4000f8408ff */
[----:B------:R-:W-:Y:S02]  /*a040*/  ISETP.LT.AND P1, PT, R8, UR15, !P0 ;  /* 0x0000000f08007c0c */ /* 0x000fe4000c721270 */
[----:B------:R-:W-:Y:S02]  /*a050*/  LEA.HI.X.SX32 R26, R2, UR13, 0x1, P2 ;  /* 0x0000000d021a7c11 */ /* 0x000fe400090f0eff */
[----:B------:R-:W-:Y:S02]  /*a060*/  LEA R2, P2, R3, R24, 0x1 ;  /* 0x0000001803027211 */ /* 0x000fe400078408ff */
[----:B------:R-:W-:Y:S02]  /*a070*/  ISETP.LT.AND P4, PT, R4, UR15, !P0 ;  /* 0x0000000f04007c0c */ /* 0x000fe4000c781270 */
[----:B------:R-:W-:-:S02]  /*a080*/  LOP3.LUT R8, R0, 0x6, R13, 0xfe, !PT ;  /* 0x0000000600087812 */ /* 0x000fc400078efe0d */
[----:B------:R-:W-:Y:S02]  /*a090*/  LEA R4, P3, R5, R24, 0x1 ;  /* 0x0000001805047211 */ /* 0x000fe400078608ff */
[----:B------:R-:W-:Y:S02]  /*a0a0*/  LEA.HI.X.SX32 R3, R3, R26, 0x1, P2 ;  /* 0x0000001a03037211 */ /* 0x000fe400010f0eff */
[C---:B------:R-:W-:Y:S01]  /*a0b0*/  ISETP.LT.AND P5, PT, R8.reuse, UR15, !P0 ;  /* 0x0000000f08007c0c */ /* 0x040fe2000c7a1270 */
[----:B------:R-:W-:Y:S01]  /*a0c0*/  IMAD R8, R8, UR5, RZ ;  /* 0x0000000508087c24 */ /* 0x000fe2000f8e02ff */
[----:B------:R-:W-:Y:S01]  /*a0d0*/  ISETP.LT.AND P6, PT, R6, UR15, !P0 ;  /* 0x0000000f06007c0c */ /* 0x000fe2000c7c1270 */
[----:B------:R0:W-:Y:S01]  /*a0e0*/  @P1 STG.E.U16 desc[UR24][R2.64], R16 ;  /* 0x0000001002001986 */ /* 0x0001e2000c101518 */
[----:B------:R-:W-:Y:S02]  /*a0f0*/  LEA R6, P2, R7, R24, 0x1 ;  /* 0x0000001807067211 */ /* 0x000fe400078408ff */
[----:B------:R-:W-:-:S02]  /*a100*/  LEA.HI.X.SX32 R5, R5, R26, 0x1, P3 ;  /* 0x0000001a05057211 */ /* 0x000fc400018f0eff */
[----:B------:R-:W-:Y:S02]  /*a110*/  LEA.HI.X.SX32 R7, R7, R26, 0x1, P2 ;  /* 0x0000001a07077211 */ /* 0x000fe400010f0eff */
[C---:B------:R-:W-:Y:S01]  /*a120*/  ISETP.LT.AND P2, PT, R9.reuse, UR15, !P0 ;  /* 0x0000000f09007c0c */ /* 0x040fe2000c741270 */
[----:B------:R1:W-:Y:S01]  /*a130*/  @P4 STG.E.U16 desc[UR24][R4.64], R14 ;  /* 0x0000000e04004986 */ /* 0x0003e2000c101518 */
[----:B------:R-:W-:Y:S01]  /*a140*/  IMAD R9, R9, UR5, RZ ;  /* 0x0000000509097c24 */ /* 0x000fe2000f8e02ff */
[C---:B------:R-:W-:Y:S01]  /*a150*/  ISETP.LT.AND P1, PT, R10.reuse, UR15, !P0 ;  /* 0x0000000f0a007c0c */ /* 0x040fe2000c721270 */
[----:B------:R-:W-:Y:S01]  /*a160*/  IMAD R10, R10, UR5, RZ ;  /* 0x000000050a0a7c24 */ /* 0x000fe2000f8e02ff */
[----:B0-----:R-:W-:Y:S01]  /*a170*/  LEA R2, P3, R8, R24, 0x1 ;  /* 0x0000001808027211 */ /* 0x001fe200078608ff */
[----:B------:R0:W-:Y:S01]  /*a180*/  @P6 STG.E.U16 desc[UR24][R6.64], R17 ;  /* 0x0000001106006986 */ /* 0x0001e2000c101518 */
[----:B------:R-:W-:Y:S02]  /*a190*/  LOP3.LUT R16, R0, 0x1c, R13, 0xfe, !PT ;  /* 0x0000001c00107812 */ /* 0x000fe400078efe0d */
[----:B------:R-:W-:-:S02]  /*a1a0*/  LEA.HI.X.SX32 R3, R8, R26, 0x1, P3 ;  /* 0x0000001a08037211 */ /* 0x000fc400018f0eff */
[C---:B------:R-:W-:Y:S01]  /*a1b0*/  ISETP.LT.AND P3, PT, R11.reuse, UR15, !P0 ;  /* 0x0000000f0b007c0c */ /* 0x040fe2000c761270 */
[----:B------:R-:W-:Y:S01]  /*a1c0*/  IMAD R11, R11, UR5, RZ ;  /* 0x000000050b0b7c24 */ /* 0x000fe2000f8e02ff */
[----:B-1----:R-:W-:Y:S02]  /*a1d0*/  PRMT R5, R17, 0x7632, R5 ;  /* 0x0000763211057816 */ /* 0x002fe40000000005 */
[-C--:B------:R-:W-:Y:S02]  /*a1e0*/  LEA R4, P4, R9, R24.reuse, 0x1 ;  /* 0x0000001809047211 */ /* 0x080fe400078808ff */
[----:B------:R-:W-:Y:S01]  /*a1f0*/  PRMT R14, R18, 0x7632, R14 ;  /* 0x00007632120e7816 */ /* 0x000fe2000000000e */
[----:B------:R1:W-:Y:S01]  /*a200*/  @P5 STG.E.U16 desc[UR24][R2.64], R5 ;  /* 0x0000000502005986 */ /* 0x0003e2000c101518 */
[-C--:B0-----:R-:W-:Y:S02]  /*a210*/  LEA R6, P5, R10, R24.reuse, 0x1 ;  /* 0x000000180a067211 */ /* 0x081fe400078a08ff */
[----:B------:R-:W-:-:S02]  /*a220*/  LEA R8, P6, R11, R24, 0x1 ;  /* 0x000000180b087211 */ /* 0x000fc400078c08ff */
[-C--:B------:R-:W-:Y:S02]  /*a230*/  LEA.HI.X.SX32 R7, R10, R26.reuse, 0x1, P5 ;  /* 0x0000001a0a077211 */ /* 0x080fe400028f0eff */
[C-C-:B------:R-:W-:Y:S02]  /*a240*/  LOP3.LUT R10, R0.reuse, 0x10, R13.reuse, 0xfe, !PT ;  /* 0x00000010000a7812 */ /* 0x140fe400078efe0d */
[--C-:B------:R-:W-:Y:S02]  /*a250*/  LOP3.LUT R17, R0, 0x1a, R13.reuse, 0xfe, !PT ;  /* 0x0000001a00117812 */ /* 0x100fe400078efe0d */
[----:B------:R-:W-:Y:S02]  /*a260*/  ISETP.LT.AND P5, PT, R10, UR15, !P0 ;  /* 0x0000000f0a007c0c */ /* 0x000fe4000c7a1270 */
[----:B-1----:R-:W-:Y:S01]  /*a270*/  LOP3.LUT R3, R0, 0xe, R13, 0xfe, !PT ;  /* 0x0000000e00037812 */ /* 0x002fe200078efe0d */
[----:B------:R-:W-:Y:S01]  /*a280*/  IMAD R12, R17, UR5, RZ ;  /* 0x00000005110c7c24 */ /* 0x000fe2000f8e02ff */
[----:B------:R-:W-:-:S02]  /*a290*/  LEA.HI.X.SX32 R5, R9, R26, 0x1, P4 ;  /* 0x0000001a09057211 */ /* 0x000fc400020f0eff */
[--C-:B------:R-:W-:Y:S02]  /*a2a0*/  LOP3.LUT R2, R0, 0x12, R13.reuse, 0xfe, !PT ;  /* 0x0000001200027812 */ /* 0x100fe400078efe0d */
[C---:B------:R-:W-:Y:S01]  /*a2b0*/  ISETP.LT.AND P4, PT, R3.reuse, UR15, !P0 ;  /* 0x0000000f03007c0c */ /* 0x040fe2000c781270 */
[----:B------:R-:W-:Y:S01]  /*a2c0*/  IMAD R3, R3, UR5, RZ ;  /* 0x0000000503037c24 */ /* 0x000fe2000f8e02ff */
[----:B------:R0:W-:Y:S01]  /*a2d0*/  @P2 STG.E.U16 desc[UR24][R4.64], R18 ;  /* 0x0000001204002986 */ /* 0x0001e2000c101518 */
[----:B------:R-:W-:Y:S02]  /*a2e0*/  LEA.HI.X.SX32 R9, R11, R26, 0x1, P6 ;  /* 0x0000001a0b097211 */ /* 0x000fe400030f0eff */
[----:B------:R-:W-:Y:S01]  /*a2f0*/  ISETP.LT.AND P6, PT, R2, UR15, !P0 ;  /* 0x0000000f02007c0c */ /* 0x000fe2000c7c1270 */
[----:B------:R1:W-:Y:S01]  /*a300*/  @P1 STG.E.U16 desc[UR24][R6.64], R14 ;  /* 0x0000000e06001986 */ /* 0x0003e2000c101518 */
[----:B------:R-:W-:-:S03]  /*a310*/  LOP3.LUT R11, R0, 0x18, R13, 0xfe, !PT ;  /* 0x00000018000b7812 */ /* 0x000fc600078efe0d */
[----:B------:R2:W-:Y:S01]  /*a320*/  @P3 STG.E.U16 desc[UR24][R8.64], R19 ;  /* 0x0000001308003986 */ /* 0x0005e2000c101518 */
[----:B0-----:R-:W-:Y:S02]  /*a330*/  IMAD R5, R10, UR5, RZ ;  /* 0x000000050a057c24 */ /* 0x001fe4000f8e02ff */
[----:B-1----:R-:W-:Y:S01]  /*a340*/  IMAD R7, R2, UR5, RZ ;  /* 0x0000000502077c24 */ /* 0x002fe2000f8e02ff */
[-C--:B------:R-:W-:Y:S01]  /*a350*/  LEA R2, P1, R3, R24.reuse, 0x1 ;  /* 0x0000001803027211 */ /* 0x080fe200078208ff */
[----:B------:R-:W-:Y:S01]  /*a360*/  IMAD R14, R15, UR5, RZ ;  /* 0x000000050f0e7c24 */ /* 0x000fe2000f8e02ff */
[----:B------:R-:W-:Y:S02]  /*a370*/  LEA R4, P2, R5, R24, 0x1 ;  /* 0x0000001805047211 */ /* 0x000fe400078408ff */
[----:B------:R-:W-:Y:S02]  /*a380*/  LEA.HI.X.SX32 R3, R3, R26, 0x1, P1 ;  /* 0x0000001a03037211 */ /* 0x000fe400008f0eff */
[----:B--2---:R-:W-:-:S02]  /*a390*/  PRMT R19, R19, 0x7632, R19 ;  /* 0x0000763213137816 */ /* 0x004fc40000000013 */
[C-C-:B------:R-:W-:Y:S02]  /*a3a0*/  LOP3.LUT R9, R0.reuse, 0x16, R13.reuse, 0xfe, !PT ;  /* 0x0000001600097812 */ /* 0x140fe400078efe0d */
[----:B------:R-:W-:Y:S01]  /*a3b0*/  LEA R6, P3, R7, R24, 0x1 ;  /* 0x0000001807067211 */ /* 0x000fe200078608ff */
[----:B------:R-:W-:Y:S01]  /*a3c0*/  @P4 STG.E.U16 desc[UR24][R2.64], R19 ;  /* 0x0000001302004986 */ /* 0x000fe2000c101518 */
[-C--:B------:R-:W-:Y:S02]  /*a3d0*/  LEA.HI.X.SX32 R5, R5, R26.reuse, 0x1, P2 ;  /* 0x0000001a05057211 */ /* 0x080fe400010f0eff */
[C---:B------:R-:W-:Y:S01]  /*a3e0*/  ISETP.LT.AND P4, PT, R9.reuse, UR15, !P0 ;  /* 0x0000000f09007c0c */ /* 0x040fe2000c781270 */
[----:B------:R-:W-:Y:S01]  /*a3f0*/  IMAD R9, R9, UR5, RZ ;  /* 0x0000000509097c24 */ /* 0x000fe2000f8e02ff */
[----:B------:R-:W-:Y:S01]  /*a400*/  LOP3.LUT R0, R0, 0x14, R13, 0xfe, !PT ;  /* 0x0000001400007812 */ /* 0x000fe200078efe0d */
[----:B---3--:R0:W-:Y:S01]  /*a410*/  @P5 STG.E.U16 desc[UR24][R4.64], R20 ;  /* 0x0000001404005986 */ /* 0x0081e2000c101518 */
[----:B------:R-:W-:Y:S01]  /*a420*/  LEA.HI.X.SX32 R7, R7, R26, 0x1, P3 ;  /* 0x0000001a07077211 */ /* 0x000fe200018f0eff */
[----:B------:R-:W-:Y:S01]  /*a430*/  IMAD R13, R16, UR5, RZ ;  /* 0x00000005100d7c24 */ /* 0x000fe2000f8e02ff */
[----:B------:R-:W-:-:S02]  /*a440*/  PRMT R8, R20, 0x7632, R8 ;  /* 0x0000763214087816 */ /* 0x000fc40000000008 */
[C---:B------:R-:W-:Y:S01]  /*a450*/  ISETP.LT.AND P3, PT, R11.reuse, UR15, !P0 ;  /* 0x0000000f0b007c0c */ /* 0x040fe2000c761270 */
[----:B------:R-:W-:Y:S01]  /*a460*/  IMAD R11, R11, UR5, RZ ;  /* 0x000000050b0b7c24 */ /* 0x000fe2000f8e02ff */
[C---:B------:R-:W-:Y:S01]  /*a470*/  ISETP.LT.AND P5, PT, R0.reuse, UR15, !P0 ;  /* 0x0000000f00007c0c */ /* 0x040fe2000c7a1270 */
[----:B------:R-:W-:Y:S01]  /*a480*/  IMAD R0, R0, UR5, RZ ;  /* 0x0000000500007c24 */ /* 0x000fe2000f8e02ff */
[----:B------:R1:W-:Y:S01]  /*a490*/  @P6 STG.E.U16 desc[UR24][R6.64], R8 ;  /* 0x0000000806006986 */ /* 0x0003e2000c101518 */
[----:B0-----:R-:W-:-:S03]  /*a4a0*/  LEA R4, P1, R9, R24, 0x1 ;  /* 0x0000001809047211 */ /* 0x001fc600078208ff */
[C---:B------:R-:W-:Y:S02]  /*a4b0*/  LEA R2, P6, R0.reuse, R24, 0x1 ;  /* 0x0000001800027211 */ /* 0x040fe400078c08ff */
[----:B------:R-:W-:Y:S02]  /*a4c0*/  LEA.HI.X.SX32 R5, R9, R26, 0x1, P1 ;  /* 0x0000001a09057211 */ /* 0x000fe400008f0eff */
[----:B------:R-:W-:Y:S02]  /*a4d0*/  LEA R10, P1, R13, R24, 0x1 ;  /* 0x000000180d0a7211 */ /* 0x000fe400078208ff */
[----:B------:R-:W-:Y:S02]  /*a4e0*/  LEA.HI.X.SX32 R3, R0, R26, 0x1, P6 ;  /* 0x0000001a00037211 */ /* 0x000fe400030f0eff */
[CC--:B-1----:R-:W-:Y:S02]  /*a4f0*/  LEA R6, P2, R11.reuse, R24.reuse, 0x1 ;  /* 0x000000180b067211 */ /* 0x0c2fe400078408ff */
[----:B------:R-:W-:Y:S01]  /*a500*/  LEA R8, P6, R12, R24, 0x1 ;  /* 0x000000180c087211 */ /* 0x000fe200078c08ff */
[----:B------:R0:W-:Y:S01]  /*a510*/  @P5 STG.E.U16 desc[UR24][R2.64], R21 ;  /* 0x0000001502005986 */ /* 0x0001e2000c101518 */
[----:B------:R-:W-:-:S02]  /*a520*/  LEA.HI.X.SX32 R7, R11, R26, 0x1, P2 ;  /* 0x0000001a0b077211 */ /* 0x000fc400010f0eff */
[----:B------:R-:W-:Y:S02]  /*a530*/  ISETP.LT.AND P2, PT, R17, UR15, !P0 ;  /* 0x0000000f11007c0c */ /* 0x000fe4000c741270 */
[-C--:B------:R-:W-:Y:S02]  /*a540*/  LEA.HI.X.SX32 R11, R13, R26.reuse, 0x1, P1 ;  /* 0x0000001a0d0b7211 */ /* 0x080fe400008f0eff */
[----:B------:R-:W-:Y:S02]  /*a550*/  ISETP.LT.AND P1, PT, R16, UR15, !P0 ;  /* 0x0000000f10007c0c */ /* 0x000fe4000c721270 */
[----:B------:R-:W-:Y:S02]  /*a560*/  ISETP.LT.AND P0, PT, R15, UR15, !P0 ;  /* 0x0000000f0f007c0c */ /* 0x000fe4000c701270 */
[----:B------:R-:W-:Y:S02]  /*a570*/  PRMT R0, R21, 0x7632, R0 ;  /* 0x0000763215007816 */ /* 0x000fe40000000000 */
[----:B------:R-:W-:-:S02]  /*a580*/  LEA.HI.X.SX32 R9, R12, R26, 0x1, P6 ;  /* 0x0000001a0c097211 */ /* 0x000fc400030f0eff */
[----:B------:R-:W-:Y:S01]  /*a590*/  LEA R12, P6, R14, R24, 0x1 ;  /* 0x000000180e0c7211 */ /* 0x000fe200078c08ff */
[----:B------:R1:W-:Y:S01]  /*a5a0*/  @P4 STG.E.U16 desc[UR24][R4.64], R0 ;  /* 0x0000000004004986 */ /* 0x0003e2000c101518 */
[----:B0-----:R-:W-:Y:S02]  /*a5b0*/  PRMT R3, R22, 0x7632, R3 ;  /* 0x0000763216037816 */ /* 0x001fe40000000003 */
[----:B------:R-:W-:Y:S01]  /*a5c0*/  LEA.HI.X.SX32 R13, R14, R26, 0x1, P6 ;  /* 0x0000001a0e0d7211 */ /* 0x000fe200030f0eff */
[----:B------:R0:W-:Y:S04]  /*a5d0*/  @P3 STG.E.U16 desc[UR24][R6.64], R22 ;  /* 0x0000001606003986 */ /* 0x0001e8000c101518 */
[----:B------:R0:W-:Y:S01]  /*a5e0*/  @P2 STG.E.U16 desc[UR24][R8.64], R3 ;  /* 0x0000000308002986 */ /* 0x0001e2000c101518 */
[----:B-1----:R-:W-:-:S03]  /*a5f0*/  PRMT R5, R23, 0x7632, R5 ;  /* 0x0000763217057816 */ /* 0x002fc60000000005 */
[----:B------:R0:W-:Y:S04]  /*a600*/  @P1 STG.E.U16 desc[UR24][R10.64], R23 ;  /* 0x000000170a001986 */ /* 0x0001e8000c101518 */
[----:B------:R0:W-:Y:S01]  /*a610*/  @P0 STG.E.U16 desc[UR24][R12.64], R5 ;  /* 0x000000050c000986 */ /* 0x0001e2000c101518 */
[----:B------:R-:W-:Y:S06]  /*a620*/  BAR.SYNC.DEFER_BLOCKING 0x0 ;  /* 0x0000000000007b1d */ /* 0x000fec0000010000 */
[----:B------:R-:W-:Y:S05]  /*a630*/  BRA.U UP0, `(.L_x_13) ;  /* 0x00000001009c7547 */ /* 0x000fea000b800000 */
[----:B------:R-:W1:Y:S01]  /*a640*/  S2UR UR5, SR_CgaCtaId ;  /* 0x00000000000579c3 */ /* 0x000e620000008800 */
[----:B------:R-:W-:Y:S01]  /*a650*/  NOP ;  /* 0x0000000000007918 */ /* 0x000fe20000000000 */
[----:B------:R-:W-:Y:S01]  /*a660*/  UMOV UR4, 0x50 ;  /* 0x0000005000047882 */ /* 0x000fe20000000000 */
[----:B------:R-:W-:Y:S02]  /*a670*/  IMAD.U32 R0, RZ, RZ, UR9 ;  /* 0x00000009ff007e24 */ /* 0x000fe4000f8e00ff */
[----:B0-----:R-:W-:-:S03]  /*a680*/  IMAD.MOV.U32 R3, RZ, RZ, 0x1 ;  /* 0x00000001ff037424 */ /* 0x001fc600078e00ff */
[----:B------:R-:W-:-:S04]  /*a690*/  LOP3.LUT R0, R0, 0xffff, RZ, 0xc0, !PT ;  /* 0x0000ffff00007812 */ /* 0x000fc800078ec0ff */
[----:B------:R-:W-:-:S05]  /*a6a0*/  SHF.R.U32.HI R0, RZ, 0x5, R0 ;  /* 0x00000005ff007819 */ /* 0x000fca0000011600 */
[----:B------:R-:W-:Y:S01]  /*a6b0*/  VIADD R2, R0, 0x10 ;  /* 0x0000001000027836 */ /* 0x000fe20000000000 */
[----:B------:R-:W-:Y:S01]  /*a6c0*/  SHF.L.U32 R0, R3, R0, RZ ;  /* 0x0000000003007219 */ /* 0x000fe200000006ff */
[----:B-1----:R-:W-:-:S03]  /*a6d0*/  ULEA UR6, UR5, UR4, 0x18 ;  /* 0x0000000405067291 */ /* 0x002fc6000f8ec0ff */
[----:B------:R-:W-:-:S04]  /*a6e0*/  SHF.L.U32 R3, R3, R2, RZ ;  /* 0x0000000203037219 */ /* 0x000fc800000006ff */
[----:B------:R-:W-:Y:S02]  /*a6f0*/  LOP3.LUT R0, R3, R0, RZ, 0xfc, !PT ;  /* 0x0000000003007212 */ /* 0x000fe400078efcff */
[----:B------:R-:W0:Y:S02]  /*a700*/  LDS R5, [UR6] ;  /* 0x00000006ff057984 */ /* 0x000e240008000800 */
[C---:B------:R-:W-:Y:S02]  /*a710*/  LOP3.LUT R2, R0.reuse, 0xffff, RZ, 0xc0, !PT ;  /* 0x0000ffff00027812 */ /* 0x040fe400078ec0ff */
[----:B0-----:R-:W-:-:S04]  /*a720*/  LOP3.LUT R3, R0, 0xffff, R5, 0x80, !PT ;  /* 0x0000ffff00037812 */ /* 0x001fc800078e8005 */
[----:B------:R-:W-:-:S13]  /*a730*/  ISETP.NE.AND P0, PT, R3, R2, PT ;  /* 0x000000020300720c */ /* 0x000fda0003f05270 */
[----:B------:R-:W-:Y:S05]  /*a740*/  @P0 BRA `(.L_x_14) ;  /* 0x0000000000500947 */ /* 0x000fea0003800000 */
[----:B------:R-:W-:Y:S02]  /*a750*/  SHF.R.U32.HI R5, RZ, 0x10, R5 ;  /* 0x00000010ff057819 */ /* 0x000fe40000011605 */
[----:B------:R-:W-:-:S04]  /*a760*/  SHF.R.U32.HI R2, RZ, 0x10, R0 ;  /* 0x00000010ff027819 */ /* 0x000fc80000011600 */
[----:B------:R-:W-:-:S04]  /*a770*/  LOP3.LUT R5, R5, R2, RZ, 0xc0, !PT ;  /* 0x0000000205057212 */ /* 0x000fc800078ec0ff */
[----:B------:R-:W-:-:S13]  /*a780*/  ISETP.NE.AND P0, PT, R5, R2, PT ;  /* 0x000000020500720c */ /* 0x000fda0003f05270 */
[----:B------:R-:W-:Y:S05]  /*a790*/  @P0 BRA `(.L_x_15) ;  /* 0x0000000000300947 */ /* 0x000fea0003800000 */
[----:B------:R-:W-:Y:S01]  /*a7a0*/  R2UR UR4, R0 ;  /* 0x00000000000472ca */ /* 0x000fe200000e0000 */
[----:B------:R-:W-:Y:S01]  /*a7b0*/  VOTEU.ANY UR5, UPT, PT ;  /* 0x0000000000057886 */ /* 0x000fe200038e0100 */
[----:B------:R-:W0:Y:S01]  /*a7c0*/  S2R R0, SR_LANEID ;  /* 0x0000000000007919 */ /* 0x000e220000000000 */
[----:B------:R-:W-:-:S10]  /*a7d0*/  UFLO.U32 UR5, UR5 ;  /* 0x00000005000572bd */ /* 0x000fd400080e0000 */
[----:B------:R-:W-:-:S06]  /*a7e0*/  ULOP3.LUT UR4, URZ, UR4, URZ, 0x33, !UPT ;  /* 0x00000004ff047292 */ /* 0x000fcc000f8e33ff */
[----:B------:R-:W-:-:S04]  /*a7f0*/  IMAD.U32 R2, RZ, RZ, UR4 ;  /* 0x00000004ff027e24 */ /* 0x000fc8000f8e00ff */
[----:B------:R-:W1:Y:S02]  /*a800*/  REDUX UR7, R2 ;  /* 0x00000000020773c4 */ /* 0x000e640000000000 */
[----:B------:R2:W-:Y:S01]  /*a810*/  UTCATOMSWS.AND URZ, UR4 ;  /* 0x0000000400ff79e3 */ /* 0x0005e20008000000 */
[----:B0-----:R-:W-:Y:S01]  /*a820*/  ISETP.EQ.U32.AND P0, PT, R0, UR5, PT ;  /* 0x0000000500007c0c */ /* 0x001fe2000bf02070 */
[----:B-1----:R-:W-:-:S12]  /*a830*/  IMAD.U32 R0, RZ, RZ, UR7 ;  /* 0x00000007ff007e24 */ /* 0x002fd8000f8e00ff */
[----:B------:R2:W-:Y:S01]  /*a840*/  @P0 ATOMS.AND RZ, [UR6], R0 ;  /* 0x00000000ffff098c */ /* 0x0005e2000a800006 */
[----:B------:R-:W-:Y:S05]  /*a850*/  BRA `(.L_x_13) ;  /* 0x0000000000147947 */ /* 0x000fea0003800000 */
.L_x_15:
[----:B------:R-:W-:-:S07]  /*a860*/  MOV R2, 0xa880 ;  /* 0x0000a88000027802 */ /* 0x000fce0000000f00 */
[----:B------:R-:W-:Y:S05]  /*a870*/  CALL.REL.NOINC `($__internal_0_$__cuda_sm10x_tcgen05_guardrail_trap_col_being_dealloced_not_returned_by_alloc) ;  /* 0x00000000002c7944 */ /* 0x000fea0003c00000 */
[----:B------:R-:W-:Y:S05]  /*a880*/  BRA `(.L_x_13) ;  /* 0x0000000000087947 */ /* 0x000fea0003800000 */
.L_x_14:
[----:B------:R-:W-:-:S07]  /*a890*/  MOV R2, 0xa8b0 ;  /* 0x0000a8b000027802 */ /* 0x000fce0000000f00 */
[----:B------:R-:W-:Y:S05]  /*a8a0*/  CALL.REL.NOINC `($__internal_2_$__cuda_sm10x_tcgen05_guardrail_trap_unallocated_columns_being_dealloced) ;  /* 0x0000000000387944 */ /* 0x000fea0003c00000 */
.L_x_13:
[----:B------:R-:W-:Y:S01]  /*a8b0*/  NOP ;  /* 0x0000000000007918 */ /* 0x000fe20000000000 */
[----:B--2---:R-:W-:Y:S05]  /*a8c0*/  EXIT ;  /* 0x000000000000794d */ /* 0x004fea0003800000 */
.L_x_8:
[----:B------:R-:W0:Y:S02]  /*a8d0*/  SYNCS.PHASECHK.TRANS64.TRYWAIT P2, [UR12], R7 ;  /* 0x00000007ff0075a7 */ /* 0x000e24000804110c */
[----:B0-----:R-:W-:Y:S05]  /*a8e0*/  @!P2 BRA `(.L_x_8) ;  /* 0xfffffffc00f8a947 */ /* 0x001fea000383ffff */
[----:B------:R-:W-:Y:S05]  /*a8f0*/  BRA `(.L_x_16) ;  /* 0xffffffc400307947 */ /* 0x000fea000383ffff */
.L_x_12:
[----:B------:R-:W0:Y:S02]  /*a900*/  SYNCS.PHASECHK.TRANS64.TRYWAIT P0, [UR12], R2 ;  /* 0x00000002ff0075a7 */ /* 0x000e24000800110c */
[----:B0-----:R-:W-:Y:S05]  /*a910*/  @!P0 BRA `(.L_x_12) ;  /* 0xfffffffc00f88947 */ /* 0x001fea000383ffff */
[----:B------:R-:W-:Y:S05]  /*a920*/  BRA `(.L_x_11) ;  /* 0xfffffff000f47947 */ /* 0x000fea000383ffff */
        .weak           $__internal_0_$__cuda_sm10x_tcgen05_guardrail_trap_col_being_dealloced_not_returned_by_alloc
        .type           $__internal_0_$__cuda_sm10x_tcgen05_guardrail_trap_col_being_dealloced_not_returned_by_alloc,@function
        .size           $__internal_0_$__cuda_sm10x_tcgen05_guardrail_trap_col_being_dealloced_not_returned_by_alloc,($__internal_1_$__cuda_sm10x_tcgen05_guardrail_trap_phase_invalid_during_alloc - $__internal_0_$__cuda_sm10x_tcgen05_guardrail_trap_col_being_dealloced_not_returned_by_alloc)
$__internal_0_$__cuda_sm10x_tcgen05_guardrail_trap_col_being_dealloced_not_returned_by_alloc:
[----:B------:R-:W-:Y:S05]  /*a930*/  BPT.TRAP 0x1 ;  /* 0x000000040000795c */ /* 0x000fea0000300000 */
[----:B------:R-:W-:-:S04]  /*a940*/  IMAD.MOV.U32 R3, RZ, RZ, 0x0 ;  /* 0x00000000ff037424 */ /* 0x000fc800078e00ff */
[----:B------:R-:W-:Y:S05]  /*a950*/  RET.REL.NODEC R2 `(matmul_kernel) ;  /* 0xffffff5402a87950 */ /* 0x000fea0003c3ffff */
        .weak           $__internal_1_$__cuda_sm10x_tcgen05_guardrail_trap_phase_invalid_during_alloc
        .type           $__internal_1_$__cuda_sm10x_tcgen05_guardrail_trap_phase_invalid_during_alloc,@function
        .size           $__internal_1_$__cuda_sm10x_tcgen05_guardrail_trap_phase_invalid_during_alloc,($__internal_2_$__cuda_sm10x_tcgen05_guardrail_trap_unallocated_columns_being_dealloced - $__internal_1_$__cuda_sm10x_tcgen05_guardrail_trap_phase_invalid_during_alloc)
$__internal_1_$__cuda_sm10x_tcgen05_guardrail_trap_phase_invalid_during_alloc:
[----:B------:R-:W-:Y:S05]  /*a960*/  BPT.TRAP 0x1 ;  /* 0x000000040000795c */ /* 0x000fea0000300000 */
[----:B------:R-:W-:-:S04]  /*a970*/  IMAD.MOV.U32 R3, RZ, RZ, 0x0 ;  /* 0x00000000ff037424 */ /* 0x000fc800078e00ff */
[----:B------:R-:W-:Y:S05]  /*a980*/  RET.REL.NODEC R2 `(matmul_kernel) ;  /* 0xffffff54029c7950 */ /* 0x000fea0003c3ffff */
        .weak           $__internal_2_$__cuda_sm10x_tcgen05_guardrail_trap_unallocated_columns_being_dealloced
        .type           $__internal_2_$__cuda_sm10x_tcgen05_guardrail_trap_unallocated_columns_being_dealloced,@function
        .size           $__internal_2_$__cuda_sm10x_tcgen05_guardrail_trap_unallocated_columns_being_dealloced,(.L_x_20 - $__internal_2_$__cuda_sm10x_tcgen05_guardrail_trap_unallocated_columns_being_dealloced)
$__internal_2_$__cuda_sm10x_tcgen05_guardrail_trap_unallocated_columns_being_dealloced:
[----:B------:R-:W-:Y:S05]  /*a990*/  BPT.TRAP 0x1 ;  /* 0x000000040000795c */ /* 0x000fea0000300000 */
[----:B------:R-:W-:-:S04]  /*a9a0*/  IMAD.MOV.U32 R3, RZ, RZ, 0x0 ;  /* 0x00000000ff037424 */ /* 0x000fc800078e00ff */
[----:B------:R-:W-:Y:S05]  /*a9b0*/  RET.REL.NODEC R2 `(matmul_kernel) ;  /* 0xffffff5402907950 */ /* 0x000fea0003c3ffff */
.L_x_17:
[----:B------:R-:W-:-:S00]  /*a9c0*/  BRA `(.L_x_17) ;  /* 0xfffffffc00fc7947 */ /* 0x000fc0000383ffff */
[----:B------:R-:W-:-:S00]  /*a9d0*/  NOP ;  /* 0x0000000000007918 */ /* 0x000fc00000000000 */
        /* <DEDUP_REMOVED lines=10> */
.L_x_20:


//--------------------- .nv.shared.matmul_kernel  --------------------------
	.section	.nv.shared.matmul_kernel,"aw",@nobits
	.sectionflags	@""
	.align	16
	.zero		1024


//--------------------- .nv.shared.reserved.0     --------------------------
	.section	.nv.shared.reserved.0,"aw",@nobits
	.align	8
	.weak		__nv_reservedSMEM_offset_0_alias
	.size		__nv_reservedSMEM_offset_0_alias, 0, 64
	.other		__nv_reservedSMEM_offset_0_alias,@"STO_CUDA_RESERVED_SHARED STV_DEFAULT"
__nv_reservedSMEM_offset_0_alias:
	.zero		0
.nv.shared.reserved.0:
	.zero		64
	.weak		__nv_reservedSMEM_allocation_phase
	.type		__nv_reservedSMEM_allocation_phase,@object
	.size		__nv_reservedSMEM_allocation_phase,(.L_0 - __nv_reservedSMEM_allocation_phase)
__nv_reservedSMEM_allocation_phase:
	.zero		1
.L_0:
	.zero		7
	.weak		__nv_reservedSMEM_devtool_atexit_pc
	.type		__nv_reservedSMEM_devtool_atexit_pc,@object
	.size		__nv_reservedSMEM_devtool_atexit_pc,(__nv_reservedSMEM_allocation_mask - __nv_reservedSMEM_devtool_atexit_pc)
__nv_reservedSMEM_devtool_atexit_pc:
	.zero		8
	.weak		__nv_reservedSMEM_allocation_mask
	.type		__nv_reservedSMEM_allocation_mask,@object
	.size		__nv_reservedSMEM_allocation_mask,(.L_2 - __nv_reservedSMEM_allocation_mask)
__nv_reservedSMEM_allocation_mask:
	.zero		4
.L_2:


//--------------------- .nv.constant0.matmul_kernel --------------------------
	.section	.nv.constant0.matmul_kernel,"a",@progbits
	.sectionflags	@""
	.align	4
.nv.constant0.matmul_kernel:
	.zero		976


//--------------------- SYMBOLS --------------------------

	.type		.nv.reservedSmem.offset0,@object
	.size		.nv.reservedSmem.offset0,0x4
	.type		.nv.reservedSmem.cap,@object
	.size		.nv.reservedSmem.cap,0x4
